def attn_fwd(
    Q,
    K,
    V,
    Out,
    Lse,
    sm_scale,
    stride_qz,
    stride_qh,
    stride_qm,
    stride_qk,
    stride_kz,
    stride_kh,
    stride_kn,
    stride_kk,
    stride_vz,
    stride_vh,
    stride_vn,
    stride_vk,
    stride_oz,
    stride_oh,
    stride_om,
    stride_ok,
    seqlen_q,
    seqlen_k,
    BLOCK_M: tl.constexpr,
    BLOCK_N: tl.constexpr,
    HEAD_DIM: tl.constexpr,
    CAUSAL: tl.constexpr,
):
    start_m = tl.program_id(0)
    off_hz = tl.program_id(1)
    q_off = off_hz * stride_qh
    k_off = off_hz * stride_kh
    v_off = off_hz * stride_vh
    offs_m = start_m * BLOCK_M + tl.arange(0, BLOCK_M)
    offs_d = tl.arange(0, HEAD_DIM)
    offs_n = tl.arange(0, BLOCK_N)
    q_ptrs = Q + q_off + offs_m[:, None] * stride_qm + offs_d[None, :] * stride_qk
    k_ptrs = K + k_off + offs_d[:, None] * stride_kk + offs_n[None, :] * stride_kn
    v_ptrs = V + v_off + offs_n[:, None] * stride_vn + offs_d[None, :] * stride_vk
    m_i = tl.full([BLOCK_M], float("-inf"), dtype=tl.float32)
    l_i = tl.zeros([BLOCK_M], dtype=tl.float32) + 1.0
    acc = tl.zeros([BLOCK_M, HEAD_DIM], dtype=tl.float32)
    q = tl.load(q_ptrs)
    acc, l_i, m_i = _attn_fwd_inner(
        acc,
        l_i,
        m_i,
        q,
        k_ptrs,
        v_ptrs,
        sm_scale,
        stride_kn,
        stride_vn,
        start_m,
        seqlen_k,
        BLOCK_M,
        BLOCK_N,
        HEAD_DIM,
        CAUSAL,
    )
    acc = acc / l_i[:, None]
    lse = m_i + tl.math.log2(l_i) / 1.4426950408889634
    o_ptrs = (
        Out
        + off_hz * stride_oh
        + offs_m[:, None] * stride_om
        + offs_d[None, :] * stride_ok
    )
    tl.store(o_ptrs, acc.to(Out.dtype.element_ty))
    tl.store(Lse + off_hz * seqlen_q + offs_m, lse)

# config = {"BLOCK_M": 128, "BLOCK_N": 16, "HEAD_DIM": 128, "arch": "sm_100", "causal": true, "dtype": "bf16", "num_stages": 2, "num_warps": 8}
# arch = sm_100


// ===== COMPILED SASS (sm_100a) =====

	.target	sm_100a

	.elftype	@"ET_EXEC"


//--------------------- .note.nv.tkinfo           --------------------------
	.section	.note.nv.tkinfo,"",@"SHT_NOTE"
	.sectionflags	@"SHF_NOTE_NV_TKINFO"
	.tkinfo
        /*0018*/ 	.word	0x00000081
        /*0030*/ 	.string	""
        /*0030*/ 	.string	"ptxas-blackwell"
        /*0030*/ 	.string	"Cuda compilation tools, release 12.9, V12.9.86"
        /*0030*/ 	.string	"Build cuda_12.9.r12.9/compiler.36037853_0"
        /*0030*/ 	.string	"-v  -suppress-debug-info  -lineinfo  -arch sm_100a "



//--------------------- .note.nv.cuver            --------------------------
	.section	.note.nv.cuver,"",@"SHT_NOTE"
	.sectionflags	@"SHF_NOTE_NV_CUVER"
        /*0018*/ 	.short	0x0001
        /*001a*/ 	.short	0x0064
        /*001c*/ 	.short	0x0001
        /*001e*/ 	.short	0x0000
        /*0020*/ 	.short	0x0001
        /*0022*/ 	.short	0x0000


//--------------------- .nv.info                  --------------------------
	.section	.nv.info,"",@"SHT_CUDA_INFO"
	.align	4


	//----- nvinfo : EIATTR_REGCOUNT
	.align		4
        /*0000*/ 	.byte	0x04, 0x2f
        /*0002*/ 	.short	(.L_5 - .L_4)
	.align		4
.L_4:
        /*0004*/ 	.word	index@(attn_fwd)
        /*0008*/ 	.word	0x00000080


	//----- nvinfo : EIATTR_FRAME_SIZE
	.align		4
.L_5:
        /*000c*/ 	.byte	0x04, 0x11
        /*000e*/ 	.short	(.L_7 - .L_6)
	.align		4
.L_6:
        /*0010*/ 	.word	index@($__internal_2_$__cuda_sm10x_tcgen05_guardrail_trap_unallocated_columns_being_dealloced)
        /*0014*/ 	.word	0x00000000


	//----- nvinfo : EIATTR_FRAME_SIZE
	.align		4
.L_7:
        /*0018*/ 	.byte	0x04, 0x11
        /*001a*/ 	.short	(.L_9 - .L_8)
	.align		4
.L_8:
        /*001c*/ 	.word	index@($__internal_1_$__cuda_sm10x_tcgen05_guardrail_trap_phase_invalid_during_alloc)
        /*0020*/ 	.word	0x00000000


	//----- nvinfo : EIATTR_FRAME_SIZE
	.align		4
.L_9:
        /*0024*/ 	.byte	0x04, 0x11
        /*0026*/ 	.short	(.L_11 - .L_10)
	.align		4
.L_10:
        /*0028*/ 	.word	index@($__internal_0_$__cuda_sm10x_tcgen05_guardrail_trap_col_being_dealloced_not_returned_by_alloc)
        /*002c*/ 	.word	0x00000000


	//----- nvinfo : EIATTR_FRAME_SIZE
	.align		4
.L_11:
        /*0030*/ 	.byte	0x04, 0x11
        /*0032*/ 	.short	(.L_13 - .L_12)
	.align		4
.L_12:
        /*0034*/ 	.word	index@(attn_fwd)
        /*0038*/ 	.word	0x00000000


	//----- nvinfo : EIATTR_MIN_STACK_SIZE
	.align		4
.L_13:
        /*003c*/ 	.byte	0x04, 0x12
        /*003e*/ 	.short	(.L_15 - .L_14)
	.align		4
.L_14:
        /*0040*/ 	.word	index@(attn_fwd)
        /*0044*/ 	.word	0x00000000
.L_15:


//--------------------- .nv.info.attn_fwd         --------------------------
	.section	.nv.info.attn_fwd,"",@"SHT_CUDA_INFO"
	.sectionflags	@""
	.align	4


	//----- nvinfo : EIATTR_CUDA_API_VERSION
	.align		4
        /*0000*/ 	.byte	0x04, 0x37
        /*0002*/ 	.short	(.L_17 - .L_16)
.L_16:
        /*0004*/ 	.word	0x00000081


	//----- nvinfo : EIATTR_KPARAM_INFO
	.align		4
.L_17:
        /*0008*/ 	.byte	0x04, 0x17
        /*000a*/ 	.short	(.L_19 - .L_18)
.L_18:
        /*000c*/ 	.word	0x00000000
        /*0010*/ 	.short	0x0019
        /*0012*/ 	.short	0x0080
        /*0014*/ 	.byte	0x00, 0xf4, 0x21, 0x00


	//----- nvinfo : EIATTR_KPARAM_INFO
	.align		4
.L_19:
        /*0018*/ 	.byte	0x04, 0x17
        /*001a*/ 	.short	(.L_21 - .L_20)
.L_20:
        /*001c*/ 	.word	0x00000000
        /*0020*/ 	.short	0x0018
        /*0022*/ 	.short	0x0078
        /*0024*/ 	.byte	0x00, 0xf4, 0x21, 0x00


	//----- nvinfo : EIATTR_KPARAM_INFO
	.align		4
.L_21:
        /*0028*/ 	.byte	0x04, 0x17
        /*002a*/ 	.short	(.L_23 - .L_22)
.L_22:
        /*002c*/ 	.word	0x00000000
        /*0030*/ 	.short	0x0017
        /*0032*/ 	.short	0x0070
        /*0034*/ 	.byte	0x00, 0xf0, 0x11, 0x00


	//----- nvinfo : EIATTR_KPARAM_INFO
	.align		4
.L_23:
        /*0038*/ 	.byte	0x04, 0x17
        /*003a*/ 	.short	(.L_25 - .L_24)
.L_24:
        /*003c*/ 	.word	0x00000000
        /*0040*/ 	.short	0x0016
        /*0042*/ 	.short	0x006c
        /*0044*/ 	.byte	0x00, 0xf0, 0x11, 0x00


	//----- nvinfo : EIATTR_KPARAM_INFO
	.align		4
.L_25:
        /*0048*/ 	.byte	0x04, 0x17
        /*004a*/ 	.short	(.L_27 - .L_26)
.L_26:
        /*004c*/ 	.word	0x00000000
        /*0050*/ 	.short	0x0015
        /*0052*/ 	.short	0x0068
        /*0054*/ 	.byte	0x00, 0xf0, 0x11, 0x00


	//----- nvinfo : EIATTR_KPARAM_INFO
	.align		4
.L_27:
        /*0058*/ 	.byte	0x04, 0x17
        /*005a*/ 	.short	(.L_29 - .L_28)
.L_28:
        /*005c*/ 	.word	0x00000000
        /*0060*/ 	.short	0x0014
        /*0062*/ 	.short	0x0064
        /*0064*/ 	.byte	0x00, 0xf0, 0x11, 0x00


	//----- nvinfo : EIATTR_KPARAM_INFO
	.align		4
.L_29:
        /*0068*/ 	.byte	0x04, 0x17
        /*006a*/ 	.short	(.L_31 - .L_30)
.L_30:
        /*006c*/ 	.word	0x00000000
        /*0070*/ 	.short	0x0013
        /*0072*/ 	.short	0x0060
        /*0074*/ 	.byte	0x00, 0xf0, 0x11, 0x00


	//----- nvinfo : EIATTR_KPARAM_INFO
	.align		4
.L_31:
        /*0078*/ 	.byte	0x04, 0x17
        /*007a*/ 	.short	(.L_33 - .L_32)
.L_32:
        /*007c*/ 	.word	0x00000000
        /*0080*/ 	.short	0x0012
        /*0082*/ 	.short	0x005c
        /*0084*/ 	.byte	0x00, 0xf0, 0x11, 0x00


	//----- nvinfo : EIATTR_KPARAM_INFO
	.align		4
.L_33:
        /*0088*/ 	.byte	0x04, 0x17
        /*008a*/ 	.short	(.L_35 - .L_34)
.L_34:
        /*008c*/ 	.word	0x00000000
        /*0090*/ 	.short	0x0011
        /*0092*/ 	.short	0x0058
        /*0094*/ 	.byte	0x00, 0xf0, 0x11, 0x00


	//----- nvinfo : EIATTR_KPARAM_INFO
	.align		4
.L_35:
        /*0098*/ 	.byte	0x04, 0x17
        /*009a*/ 	.short	(.L_37 - .L_36)
.L_36:
        /*009c*/ 	.word	0x00000000
        /*00a0*/ 	.short	0x0010
        /*00a2*/ 	.short	0x0054
        /*00a4*/ 	.byte	0x00, 0xf0, 0x11, 0x00


	//----- nvinfo : EIATTR_KPARAM_INFO
	.align		4
.L_37:
        /*00a8*/ 	.byte	0x04, 0x17
        /*00aa*/ 	.short	(.L_39 - .L_38)
.L_38:
        /*00ac*/ 	.word	0x00000000
        /*00b0*/ 	.short	0x000f
        /*00b2*/ 	.short	0x0050
        /*00b4*/ 	.byte	0x00, 0xf0, 0x11, 0x00


	//----- nvinfo : EIATTR_KPARAM_INFO
	.align		4
.L_39:
        /*00b8*/ 	.byte	0x04, 0x17
        /*00ba*/ 	.short	(.L_41 - .L_40)
.L_40:
        /*00bc*/ 	.word	0x00000000
        /*00c0*/ 	.short	0x000e
        /*00c2*/ 	.short	0x004c
        /*00c4*/ 	.byte	0x00, 0xf0, 0x11, 0x00


	//----- nvinfo : EIATTR_KPARAM_INFO
	.align		4
.L_41:
        /*00c8*/ 	.byte	0x04, 0x17
        /*00ca*/ 	.short	(.L_43 - .L_42)
.L_42:
        /*00cc*/ 	.word	0x00000000
        /*00d0*/ 	.short	0x000d
        /*00d2*/ 	.short	0x0048
        /*00d4*/ 	.byte	0x00, 0xf0, 0x11, 0x00


	//----- nvinfo : EIATTR_KPARAM_INFO
	.align		4
.L_43:
        /*00d8*/ 	.byte	0x04, 0x17
        /*00da*/ 	.short	(.L_45 - .L_44)
.L_44:
        /*00dc*/ 	.word	0x00000000
        /*00e0*/ 	.short	0x000c
        /*00e2*/ 	.short	0x0044
        /*00e4*/ 	.byte	0x00, 0xf0, 0x11, 0x00


	//----- nvinfo : EIATTR_KPARAM_INFO
	.align		4
.L_45:
        /*00e8*/ 	.byte	0x04, 0x17
        /*00ea*/ 	.short	(.L_47 - .L_46)
.L_46:
        /*00ec*/ 	.word	0x00000000
        /*00f0*/ 	.short	0x000b
        /*00f2*/ 	.short	0x0040
        /*00f4*/ 	.byte	0x00, 0xf0, 0x11, 0x00


	//----- nvinfo : EIATTR_KPARAM_INFO
	.align		4
.L_47:
        /*00f8*/ 	.byte	0x04, 0x17
        /*00fa*/ 	.short	(.L_49 - .L_48)
.L_48:
        /*00fc*/ 	.word	0x00000000
        /*0100*/ 	.short	0x000a
        /*0102*/ 	.short	0x003c
        /*0104*/ 	.byte	0x00, 0xf0, 0x11, 0x00


	//----- nvinfo : EIATTR_KPARAM_INFO
	.align		4
.L_49:
        /*0108*/ 	.byte	0x04, 0x17
        /*010a*/ 	.short	(.L_51 - .L_50)
.L_50:
        /*010c*/ 	.word	0x00000000
        /*0110*/ 	.short	0x0009
        /*0112*/ 	.short	0x0038
        /*0114*/ 	.byte	0x00, 0xf0, 0x11, 0x00


	//----- nvinfo : EIATTR_KPARAM_INFO
	.align		4
.L_51:
        /*0118*/ 	.byte	0x04, 0x17
        /*011a*/ 	.short	(.L_53 - .L_52)
.L_52:
        /*011c*/ 	.word	0x00000000
        /*0120*/ 	.short	0x0008
        /*0122*/ 	.short	0x0034
        /*0124*/ 	.byte	0x00, 0xf0, 0x11, 0x00


	//----- nvinfo : EIATTR_KPARAM_INFO
	.align		4
.L_53:
        /*0128*/ 	.byte	0x04, 0x17
        /*012a*/ 	.short	(.L_55 - .L_54)
.L_54:
        /*012c*/ 	.word	0x00000000
        /*0130*/ 	.short	0x0007
        /*0132*/ 	.short	0x0030
        /*0134*/ 	.byte	0x00, 0xf0, 0x11, 0x00


	//----- nvinfo : EIATTR_KPARAM_INFO
	.align		4
.L_55:
        /*0138*/ 	.byte	0x04, 0x17
        /*013a*/ 	.short	(.L_57 - .L_56)
.L_56:
        /*013c*/ 	.word	0x00000000
        /*0140*/ 	.short	0x0006
        /*0142*/ 	.short	0x002c
        /*0144*/ 	.byte	0x00, 0xf0, 0x11, 0x00


	//----- nvinfo : EIATTR_KPARAM_INFO
	.align		4
.L_57:
        /*0148*/ 	.byte	0x04, 0x17
        /*014a*/ 	.short	(.L_59 - .L_58)
.L_58:
        /*014c*/ 	.word	0x00000000
        /*0150*/ 	.short	0x0005
        /*0152*/ 	.short	0x0028
        /*0154*/ 	.byte	0x00, 0xf0, 0x11, 0x00


	//----- nvinfo : EIATTR_KPARAM_INFO
	.align		4
.L_59:
        /*0158*/ 	.byte	0x04, 0x17
        /*015a*/ 	.short	(.L_61 - .L_60)
.L_60:
        /*015c*/ 	.word	0x00000000
        /*0160*/ 	.short	0x0004
        /*0162*/ 	.short	0x0020
        /*0164*/ 	.byte	0x00, 0xf4, 0x21, 0x00


	//----- nvinfo : EIATTR_KPARAM_INFO
	.align		4
.L_61:
        /*0168*/ 	.byte	0x04, 0x17
        /*016a*/ 	.short	(.L_63 - .L_62)
.L_62:
        /*016c*/ 	.word	0x00000000
        /*0170*/ 	.short	0x0003
        /*0172*/ 	.short	0x0018
        /*0174*/ 	.byte	0x00, 0xf4, 0x21, 0x00


	//----- nvinfo : EIATTR_KPARAM_INFO
	.align		4
.L_63:
        /*0178*/ 	.byte	0x04, 0x17
        /*017a*/ 	.short	(.L_65 - .L_64)
.L_64:
        /*017c*/ 	.word	0x00000000
        /*0180*/ 	.short	0x0002
        /*0182*/ 	.short	0x0010
        /*0184*/ 	.byte	0x00, 0xf4, 0x21, 0x00


	//----- nvinfo : EIATTR_KPARAM_INFO
	.align		4
.L_65:
        /*0188*/ 	.byte	0x04, 0x17
        /*018a*/ 	.short	(.L_67 - .L_66)
.L_66:
        /*018c*/ 	.word	0x00000000
        /*0190*/ 	.short	0x0001
        /*0192*/ 	.short	0x0008
        /*0194*/ 	.byte	0x00, 0xf4, 0x21, 0x00


	//----- nvinfo : EIATTR_KPARAM_INFO
	.align		4
.L_67:
        /*0198*/ 	.byte	0x04, 0x17
        /*019a*/ 	.short	(.L_69 - .L_68)
.L_68:
        /*019c*/ 	.word	0x00000000
        /*01a0*/ 	.short	0x0000
        /*01a2*/ 	.short	0x0000
        /*01a4*/ 	.byte	0x00, 0xf4, 0x21, 0x00


	//----- nvinfo : EIATTR_AT_ENTRY_FRAGMENTS
	.align		4
.L_69:
        /*01a8*/ 	.byte	0x04, 0x4f
        /*01aa*/ 	.short	(.L_71 - .L_70)


	//   ....[0]....
.L_70:
        /*01ac*/ 	.word	0x00000004


	//----- nvinfo : EIATTR_RESERVED_SMEM_USED
	.align		4
.L_71:
        /*01b0*/ 	.byte	0x01, 0x41
	.zero		2


	//----- nvinfo : EIATTR_SPARSE_MMA_MASK
	.align		4
        /*01b4*/ 	.byte	0x03, 0x50
        /*01b6*/ 	.short	0x0000


	//----- nvinfo : EIATTR_TCGEN05_1CTA_USED
	.align		4
        /*01b8*/ 	.byte	0x01, 0x51
	.zero		2


	//----- nvinfo : EIATTR_MAXREG_COUNT
	.align		4
        /*01bc*/ 	.byte	0x03, 0x1b
        /*01be*/ 	.short	0x00ff


	//----- nvinfo : EIATTR_NUM_BARRIERS
	.align		4
        /*01c0*/ 	.byte	0x02, 0x4c
        /*01c2*/ 	.byte	0x01
	.zero		1


	//----- nvinfo : EIATTR_INT_WARP_WIDE_INSTR_OFFSETS
	.align		4
        /*01c4*/ 	.byte	0x04, 0x31
        /*01c6*/ 	.short	(.L_73 - .L_72)


	//   ....[0]....
.L_72:
        /*01c8*/ 	.word	0x00001900


	//   ....[1]....
        /*01cc*/ 	.word	0x00001910


	//   ....[2]....
        /*01d0*/ 	.word	0x00001ee0


	//   ....[3]....
        /*01d4*/ 	.word	0x00001fa0


	//   ....[4]....
        /*01d8*/ 	.word	0x00003910


	//   ....[5]....
        /*01dc*/ 	.word	0x000072e0


	//   ....[6]....
        /*01e0*/ 	.word	0x00007330


	//----- nvinfo : EIATTR_COOP_GROUP_MASK_REGIDS
	.align		4
.L_73:
        /*01e4*/ 	.byte	0x04, 0x29
        /*01e6*/ 	.short	(.L_75 - .L_74)


	//   ....[0]....
.L_74:
        /*01e8*/ 	.word	0xffffffff


	//   ....[1]....
        /*01ec*/ 	.word	0xffffffff


	//   ....[2]....
        /*01f0*/ 	.word	0xffffffff


	//   ....[3]....
        /*01f4*/ 	.word	0xffffffff


	//   ....[4]....
        /*01f8*/ 	.word	0xffffffff


	//   ....[5]....
        /*01fc*/ 	.word	0xffffffff


	//   ....[6]....
        /*0200*/ 	.word	0xffffffff


	//   ....[7]....
        /*0204*/ 	.word	0xffffffff


	//----- nvinfo : EIATTR_COOP_GROUP_INSTR_OFFSETS
	.align		4
.L_75:
        /*0208*/ 	.byte	0x04, 0x28
        /*020a*/ 	.short	(.L_77 - .L_76)


	//   ....[0]....
.L_76:
        /*020c*/ 	.word	0x00000050


	//   ....[1]....
        /*0210*/ 	.word	0x00000310


	//   ....[2]....
        /*0214*/ 	.word	0x00002800


	//   ....[3]....
        /*0218*/ 	.word	0x00002e00


	//   ....[4]....
        /*021c*/ 	.word	0x00003fb0


	//   ....[5]....
        /*0220*/ 	.word	0x00004260


	//   ....[6]....
        /*0224*/ 	.word	0x00007170


	//   ....[7]....
        /*0228*/ 	.word	0x000073e0


	//----- nvinfo : EIATTR_VRC_CTA_INIT_COUNT
	.align		4
.L_77:
        /*022c*/ 	.byte	0x02, 0x4a
        /*022e*/ 	.byte	0x80
	.zero		1


	//----- nvinfo : EIATTR_MBARRIER_INSTR_OFFSETS
	.align		4
        /*0230*/ 	.byte	0x04, 0x39
        /*0232*/ 	.short	(.L_79 - .L_78)


	//   ....[0]....
.L_78:
        /*0234*/ 	.word	0x00001de0
        /*0238*/ 	.word	0x000000ff
        /*023c*/ 	.word	0x0000b000
        /*0240*/ 	.short	0x0100
        /*0242*/ 	.byte	0x17
	.zero		1


	//   ....[1]....
        /*0244*/ 	.word	0x00001f80
        /*0248*/ 	.word	0x000000ff
        /*024c*/ 	.word	0x0000b008
        /*0250*/ 	.short	0x0100
        /*0252*/ 	.byte	0x17
	.zero		1


	//   ....[2]....
        /*0254*/ 	.word	0x000020e0
        /*0258*/ 	.word	0x000000ff
        /*025c*/ 	.word	0x00009000
        /*0260*/ 	.short	0x0100
        /*0262*/ 	.byte	0x17
	.zero		1


	//   ....[3]....
        /*0264*/ 	.word	0x00002490
        /*0268*/ 	.word	0x000000ff
        /*026c*/ 	.word	0x00009000
        /*0270*/ 	.short	0x010a
        /*0272*/ 	.byte	0x17
	.zero		1


	//   ....[4]....
        /*0274*/ 	.word	0x000025c0
        /*0278*/ 	.word	0x000000ff
        /*027c*/ 	.word	0x00009000
        /*0280*/ 	.short	0x0108
        /*0282*/ 	.byte	0x17
	.zero		1


	//   ....[5]....
        /*0284*/ 	.word	0x000039d0
        /*0288*/ 	.word	0x000000ff
        /*028c*/ 	.word	0x0000b010
        /*0290*/ 	.short	0x0100
        /*0292*/ 	.byte	0x17
	.zero		1


	//   ....[6]....
        /*0294*/ 	.word	0x00003bf0
        /*0298*/ 	.word	0x000000ff
        /*029c*/ 	.word	0x0000b010
        /*02a0*/ 	.short	0x010a
        /*02a2*/ 	.byte	0x17
	.zero		1


	//   ....[7]....
        /*02a4*/ 	.word	0x00003d90
        /*02a8*/ 	.word	0x000000ff
        /*02ac*/ 	.word	0x0000b010
        /*02b0*/ 	.short	0x0108
        /*02b2*/ 	.byte	0x17
	.zero		1


	//   ....[8]....
        /*02b4*/ 	.word	0x000041b0
        /*02b8*/ 	.word	0x000000ff
        /*02bc*/ 	.word	0x00000000
        /*02c0*/ 	.short	0x010a
        /*02c2*/ 	.byte	0x1c
	.zero		1


	//   ....[9]....
        /*02c4*/ 	.word	0x00004b00
        /*02c8*/ 	.word	0x000000ff
        /*02cc*/ 	.word	0x00000000
        /*02d0*/ 	.short	0x010a
        /*02d2*/ 	.byte	0x1c
	.zero		1


	//   ....[10]....
        /*02d4*/ 	.word	0x00004b90
        /*02d8*/ 	.word	0x000000ff
        /*02dc*/ 	.word	0x0000b000
        /*02e0*/ 	.short	0x0108
        /*02e2*/ 	.byte	0x17
	.zero		1


	//   ....[11]....
        /*02e4*/ 	.word	0x00004bd0
        /*02e8*/ 	.word	0x000000ff
        /*02ec*/ 	.word	0x0000b008
        /*02f0*/ 	.short	0x0108
        /*02f2*/ 	.byte	0x17
	.zero		1


	//   ....[12]....
        /*02f4*/ 	.word	0x00007400
        /*02f8*/ 	.word	0x000000ff
        /*02fc*/ 	.word	0x00009000
        /*0300*/ 	.short	0x010a
        /*0302*/ 	.byte	0x17
	.zero		1


	//   ....[13]....
        /*0304*/ 	.word	0x00007430
        /*0308*/ 	.word	0x000000ff
        /*030c*/ 	.word	0x0000b010
        /*0310*/ 	.short	0x010a
        /*0312*/ 	.byte	0x17
	.zero		1


	//   ....[14]....
        /*0314*/ 	.word	0x00007460
        /*0318*/ 	.word	0x000000ff
        /*031c*/ 	.word	0x00000000
        /*0320*/ 	.short	0x010a
        /*0322*/ 	.byte	0x1c
	.zero		1


	//   ....[15]....
        /*0324*/ 	.word	0x00007490
        /*0328*/ 	.word	0x000000ff
        /*032c*/ 	.word	0x00000000
        /*0330*/ 	.short	0x010a
        /*0332*/ 	.byte	0x1c
	.zero		1


	//----- nvinfo : EIATTR_NUM_MBARRIERS
	.align		4
.L_79:
        /*0334*/ 	.byte	0x03, 0x38
        /*0336*/ 	.short	0xffff


	//----- nvinfo : EIATTR_EXIT_INSTR_OFFSETS
	.align		4
        /*0338*/ 	.byte	0x04, 0x1c
        /*033a*/ 	.short	(.L_81 - .L_80)


	//   ....[0]....
.L_80:
        /*033c*/ 	.word	0x000073f0


	//----- nvinfo : EIATTR_REQNTID
	.align		4
.L_81:
        /*0340*/ 	.byte	0x04, 0x10
        /*0342*/ 	.short	(.L_83 - .L_82)
.L_82:
        /*0344*/ 	.word	0x00000100
        /*0348*/ 	.word	0x00000001
        /*034c*/ 	.word	0x00000001


	//----- nvinfo : EIATTR_CRS_STACK_SIZE
	.align		4
.L_83:
        /*0350*/ 	.byte	0x04, 0x1e
        /*0352*/ 	.short	(.L_85 - .L_84)
.L_84:
        /*0354*/ 	.word	0x00000000


	//----- nvinfo : EIATTR_CBANK_PARAM_SIZE
	.align		4
.L_85:
        /*0358*/ 	.byte	0x03, 0x19
        /*035a*/ 	.short	0x0088


	//----- nvinfo : EIATTR_PARAM_CBANK
	.align		4
        /*035c*/ 	.byte	0x04, 0x0a
        /*035e*/ 	.short	(.L_87 - .L_86)
	.align		4
.L_86:
        /*0360*/ 	.word	index@(.nv.constant0.attn_fwd)
        /*0364*/ 	.short	0x0380
        /*0366*/ 	.short	0x0088


	//----- nvinfo : EIATTR_SW_WAR
	.align		4
.L_87:
        /*0368*/ 	.byte	0x04, 0x36
        /*036a*/ 	.short	(.L_89 - .L_88)
.L_88:
        /*036c*/ 	.word	0x00000008
.L_89:


//--------------------- .nv.compat                --------------------------
	.section	.nv.compat,"",@"SHT_CUDA_COMPAT_INFO"
	.align	4
        /*0000*/ 	.byte	0x02, 0x02, 0x02, 0x00, 0x02, 0x05, 0x05, 0x00, 0x02, 0x03, 0x00, 0x00, 0x02, 0x06, 0x01, 0x00


//--------------------- .nv.callgraph             --------------------------
	.section	.nv.callgraph,"",@"SHT_CUDA_CALLGRAPH"
	.align	4
	.sectionentsize	8
	.align		4
        /*0000*/ 	.word	0x00000000
	.align		4
        /*0004*/ 	.word	0xffffffff
	.align		4
        /*0008*/ 	.word	0x00000000
	.align		4
        /*000c*/ 	.word	0xfffffffe
	.align		4
        /*0010*/ 	.word	0x00000000
	.align		4
        /*0014*/ 	.word	0xfffffffd
	.align		4
        /*0018*/ 	.word	0x00000000
	.align		4
        /*001c*/ 	.word	0xfffffffc


//--------------------- .nv.constant4             --------------------------
	.section	.nv.constant4,"a",@progbits
	.align	8
	.align		8
.nv.constant4:
        /*0000*/ 	.dword	_$_str


//--------------------- .text.attn_fwd            --------------------------
	.section	.text.attn_fwd,"ax",@progbits
	.align	128
        .global         attn_fwd
        .type           attn_fwd,@function
        .size           attn_fwd,(.L_x_31 - attn_fwd)
        .other          attn_fwd,@"STO_CUDA_ENTRY STV_DEFAULT"
attn_fwd:
.text.attn_fwd:
[----:B------:R-:W0:Y:S01]  /*0000*/  LDC R1, c[0x0][0x37c] ;  /* 0x0000df00ff017b82 */ /* 0x000e220000000800 */
[----:B------:R-:W1:Y:S02]  /*0010*/  S2R R0, SR_TID.X ;  /* 0x0000000000007919 */ /* 0x000e640000002100 */
[----:B-1----:R-:W-:-:S13]  /*0020*/  ISETP.GE.U32.AND P5, PT, R0, 0x20, PT ;  /* 0x000000200000780c */ /* 0x002fda0003fa6070 */
[----:B------:R-:W-:Y:S05]  /*0030*/  @P5 BRA `(.L_x_0) ;  /* 0x0000000000b85947 */ /* 0x000fea0003800000 */
[----:B------:R-:W1:Y:S01]  /*0040*/  S2UR UR6, SR_CgaCtaId ;  /* 0x00000000000679c3 */ /* 0x000e620000008800 */
[----:B------:R-:W-:Y:S01]  /*0050*/  NOP ;  /* 0x0000000000007918 */ /* 0x000fe20000000000 */
[----:B------:R-:W-:Y:S02]  /*0060*/  UMOV UR4, 0x40 ;  /* 0x0000004000047882 */ /* 0x000fe40000000000 */
[----:B-1----:R-:W-:-:S09]  /*0070*/  ULEA UR4, UR6, UR4, 0x18 ;  /* 0x0000000406047291 */ /* 0x002fd2000f8ec0ff */
[----:B------:R-:W1:Y:S01]  /*0080*/  LDS.U8 R2, [UR4] ;  /* 0x00000004ff027984 */ /* 0x000e620008000000 */
[----:B------:R-:W-:Y:S02]  /*0090*/  UMOV UR4, 0x400 ;  /* 0x0000040000047882 */ /* 0x000fe40000000000 */
[----:B------:R-:W-:Y:S01]  /*00a0*/  ULEA UR4, UR6, UR4, 0x18 ;  /* 0x0000000406047291 */ /* 0x000fe2000f8ec0ff */
[----:B-1----:R-:W-:-:S13]  /*00b0*/  ISETP.NE.AND P0, PT, R2, RZ, PT ;  /* 0x000000ff0200720c */ /* 0x002fda0003f05270 */
[----:B------:R-:W-:Y:S05]  /*00c0*/  @P0 BRA `(.L_x_1) ;  /* 0x00000000007c0947 */ /* 0x000fea0003800000 */
[----:B------:R-:W-:-:S13]  /*00d0*/  ELECT P0, URZ, PT ;  /* 0x0000000000ff782f */ /* 0x000fda0003800000 */
[----:B------:R-:W-:Y:S05]  /*00e0*/  @!P0 BRA `(.L_x_2) ;  /* 0x0000000000848947 */ /* 0x000fea0003800000 */
[----:B------:R-:W-:Y:S01]  /*00f0*/  UMOV UR5, 0x8 ;  /* 0x0000000800057882 */ /* 0x000fe20000000000 */
[----:B------:R-:W-:Y:S02]  /*0100*/  IMAD.MOV.U32 R5, RZ, RZ, 0x1 ;  /* 0x00000001ff057424 */ /* 0x000fe400078e00ff */
[----:B------:R-:W-:Y:S02]  /*0110*/  IMAD.MOV.U32 R3, RZ, RZ, 0xff ;  /* 0x000000ffff037424 */ /* 0x000fe400078e00ff */
[----:B------:R-:W-:Y:S04]  /*0120*/  DEPBAR.LE SB1, 0x36 ;  /* 0x00009d800000791a */ /* 0x000fe80000000000 */
[----:B------:R-:W1:Y:S02]  /*0130*/  UTCATOMSWS.FIND_AND_SET.ALIGN UP0, UR5, UR5 ;  /* 0x00000005000575e3 */ /* 0x000e640008000800 */
[----:B-1----:R-:W-:-:S04]  /*0140*/  PLOP3.LUT P0, PT, PT, PT, UP0, 0x80, 0x8 ;  /* 0x000000000008781c */ /* 0x002fc80003f0f008 */
[----:B------:R-:W-:-:S04]  /*0150*/  SEL R2, RZ, 0xffffffff, !P0 ;  /* 0xffffffffff027807 */ /* 0x000fc80004000000 */
[----:B------:R-:W-:Y:S01]  /*0160*/  ISETP.NE.AND P0, PT, R2, RZ, PT ;  /* 0x000000ff0200720c */ /* 0x000fe20003f05270 */
[----:B------:R-:W-:-:S12]  /*0170*/  IMAD.U32 R2, RZ, RZ, UR5 ;  /* 0x00000005ff027e24 */ /* 0x000fd8000f8e00ff */
[----:B------:R-:W-:Y:S05]  /*0180*/  @P0 BRA `(.L_x_3) ;  /* 0x0000000000240947 */ /* 0x000fea0003800000 */
.L_x_4:
[----:B------:R-:W-:Y:S05]  /*0190*/  NANOSLEEP 0x64 ;  /* 0x000000640000795d */ /* 0x000fea0003800000 */
[----:B------:R-:W-:-:S05]  /*01a0*/  UMOV UR5, 0x8 ;  /* 0x0000000800057882 */ /* 0x000fca0000000000 */
[----:B------:R-:W-:Y:S04]  /*01b0*/  DEPBAR.LE SB1, 0x36 ;  /* 0x00009d800000791a */ /* 0x000fe80000000000 */
[----:B------:R-:W1:Y:S02]  /*01c0*/  UTCATOMSWS.FIND_AND_SET.ALIGN UP0, UR5, UR5 ;  /* 0x00000005000575e3 */ /* 0x000e640008000800 */
[----:B-1----:R-:W-:-:S04]  /*01d0*/  PLOP3.LUT P0, PT, PT, PT, UP0, 0x80, 0x8 ;  /* 0x000000000008781c */ /* 0x002fc80003f0f008 */
[----:B------:R-:W-:-:S04]  /*01e0*/  SEL R2, RZ, 0xffffffff, !P0 ;  /* 0xffffffffff027807 */ /* 0x000fc80004000000 */
[----:B------:R-:W-:Y:S02]  /*01f0*/  ISETP.NE.AND P0, PT, R2, RZ, PT ;  /* 0x000000ff0200720c */ /* 0x000fe40003f05270 */
[----:B------:R-:W-:-:S11]  /*0200*/  MOV R2, UR5 ;  /* 0x0000000500027c02 */ /* 0x000fd60008000f00 */
[----:B------:R-:W-:Y:S05]  /*0210*/  @!P0 BRA `(.L_x_4) ;  /* 0xfffffffc00dc8947 */ /* 0x000fea000383ffff */
.L_x_3:
[C---:B------:R-:W-:Y:S01]  /*0220*/  VIADD R4, R2.reuse, 0x10 ;  /* 0x0000001002047836 */ /* 0x040fe20000000000 */
[----:B------:R-:W-:Y:S01]  /*0230*/  UMOV UR5, 0x50 ;  /* 0x0000005000057882 */ /* 0x000fe20000000000 */
[----:B------:R-:W-:Y:S01]  /*0240*/  SHF.L.U32 R3, R3, R2, RZ ;  /* 0x0000000203037219 */ /* 0x000fe200000006ff */
[----:B------:R-:W-:Y:S01]  /*0250*/  ULEA UR5, UR6, UR5, 0x18 ;  /* 0x0000000506057291 */ /* 0x000fe2000f8ec0ff */
[----:B------:R-:W-:Y:S01]  /*0260*/  IMAD.SHL.U32 R2, R2, 0x20, RZ ;  /* 0x0000002002027824 */ /* 0x000fe200078e00ff */
[----:B------:R-:W-:-:S04]  /*0270*/  SHF.L.U32 R4, R5, R4, RZ ;  /* 0x0000000405047219 */ /* 0x000fc800000006ff */
[----:B------:R-:W-:-:S05]  /*0280*/  LOP3.LUT R3, R4, R3, RZ, 0xfc, !PT ;  /* 0x0000000304037212 */ /* 0x000fca00078efcff */
[----:B------:R1:W-:Y:S04]  /*0290*/  ATOMS.OR RZ, [UR5], R3 ;  /* 0x00000003ffff798c */ /* 0x0003e8000b000005 */
[----:B------:R1:W-:Y:S01]  /*02a0*/  STS [UR4], R2 ;  /* 0x00000002ff007988 */ /* 0x0003e20008000804 */
[----:B------:R-:W-:Y:S05]  /*02b0*/  BRA `(.L_x_2) ;  /* 0x0000000000107947 */ /* 0x000fea0003800000 */
.L_x_1:
[----:B------:R-:W-:Y:S01]  /*02c0*/  IMAD.MOV.U32 R3, RZ, RZ, -0x1 ;  /* 0xffffffffff037424 */ /* 0x000fe200078e00ff */
[----:B------:R-:W-:-:S04]  /*02d0*/  MOV R2, 0x300 ;  /* 0x0000030000027802 */ /* 0x000fc80000000f00 */
[----:B------:R1:W-:Y:S03]  /*02e0*/  STS [UR4], R3 ;  /* 0x00000003ff007988 */ /* 0x0003e60008000804 */
[----:B01----:R-:W-:Y:S05]  /*02f0*/  CALL.REL.NOINC `($__internal_1_$__cuda_sm10x_tcgen05_guardrail_trap_phase_invalid_during_alloc) ;  /* 0x00000070007c7944 */ /* 0x003fea0003c00000 */
.L_x_2:
[----:B------:R-:W-:Y:S05]  /*0300*/  WARPSYNC.ALL ;  /* 0x0000000000007948 */ /* 0x000fea0003800000 */
[----:B------:R-:W-:Y:S01]  /*0310*/  NOP ;  /* 0x0000000000007918 */ /* 0x000fe20000000000 */
.L_x_0:
[----:B------:R-:W2:Y:S01]  /*0320*/  S2R R83, SR_CTAID.X ;  /* 0x0000000000537919 */ /* 0x000ea20000002500 */
[----:B------:R-:W3:Y:S01]  /*0330*/  S2UR UR24, SR_CTAID.Y ;  /* 0x00000000001879c3 */ /* 0x000ee20000002600 */
[----:B------:R-:W3:Y:S01]  /*0340*/  LDCU.64 UR4, c[0x0][0x3b0] ;  /* 0x00007600ff0477ac */ /* 0x000ee20008000a00 */
[----:B------:R-:W-:Y:S01]  /*0350*/  SHF.R.U32.HI R68, RZ, 0x7, R0 ;  /* 0x00000007ff447819 */ /* 0x000fe20000011600 */
[----:B------:R-:W-:-:S03]  /*0360*/  UMOV UR23, 0x400 ;  /* 0x0000040000177882 */ /* 0x000fc60000000000 */
[----:B------:R-:W-:Y:S01]  /*0370*/  SGXT.U32 R68, R68, 0x1 ;  /* 0x000000014444781a */ /* 0x000fe20000000000 */
[----:B------:R-:W4:Y:S01]  /*0380*/  LDCU.64 UR30, c[0x0][0x358] ;  /* 0x00006b00ff1e77ac */ /* 0x000f220008000a00 */
[----:B------:R-:W1:Y:S08]  /*0390*/  LDC R33, c[0x0][0x3b8] ;  /* 0x0000ee00ff217b82 */ /* 0x000e700000000800 */
[----:B------:R-:W0:Y:S08]  /*03a0*/  S2UR UR6, SR_CgaCtaId ;  /* 0x00000000000679c3 */ /* 0x000e300000008800 */
[----:B------:R-:W4:Y:S01]  /*03b0*/  LDC.64 R26, c[0x0][0x380] ;  /* 0x0000e000ff1a7b82 */ /* 0x000f220000000a00 */
[----:B---3--:R-:W-:-:S04]  /*03c0*/  UIMAD UR4, UR24, UR4, URZ ;  /* 0x00000004180472a4 */ /* 0x008fc8000f8e02ff */
[----:B------:R-:W-:Y:S01]  /*03d0*/  USHF.L.U32 UR7, UR4, 0x1, URZ ;  /* 0x0000000104077899 */ /* 0x000fe200080006ff */
[----:B--2---:R-:W-:Y:S01]  /*03e0*/  SHF.L.U32 R83, R83, 0x7, RZ ;  /* 0x0000000753537819 */ /* 0x004fe200000006ff */
[----:B-1----:R-:W-:-:S03]  /*03f0*/  IMAD R6, R68, R33, RZ ;  /* 0x0000002144067224 */ /* 0x002fc600078e02ff */
[----:B------:R-:W-:Y:S01]  /*0400*/  LOP3.LUT R69, R83, 0x7f, R0, 0xf8, !PT ;  /* 0x0000007f53457812 */ /* 0x000fe200078ef800 */
[----:B------:R-:W-:-:S04]  /*0410*/  IMAD R8, R33, 0x2, R6 ;  /* 0x0000000221087824 */ /* 0x000fc800078e0206 */
[----:B------:R-:W-:Y:S01]  /*0420*/  IMAD R2, R69, UR5, RZ ;  /* 0x0000000545027c24 */ /* 0x000fe2000f8e02ff */
[----:B0-----:R-:W-:Y:S01]  /*0430*/  ULEA UR23, UR6, UR23, 0x18 ;  /* 0x0000001706177291 */ /* 0x001fe2000f8ec0ff */
[----:B------:R-:W-:Y:S01]  /*0440*/  BAR.SYNC.DEFER_BLOCKING 0x0 ;  /* 0x0000000000007b1d */ /* 0x000fe20000010000 */
[----:B------:R-:W-:Y:S01]  /*0450*/  UIMAD.WIDE UR4, UR4, 0x2, URZ ;  /* 0x00000002040478a5 */ /* 0x000fe2000f8e02ff */
[C---:B------:R-:W-:Y:S02]  /*0460*/  IMAD.SHL.U32 R29, R2.reuse, 0x2, RZ ;  /* 0x00000002021d7824 */ /* 0x040fe400078e00ff */
[----:B------:R-:W-:-:S03]  /*0470*/  IMAD.HI R2, R2, 0x2, RZ ;  /* 0x0000000202027827 */ /* 0x000fc600078e02ff */
[----:B----4-:R-:W-:Y:S01]  /*0480*/  IADD3 R29, P0, P1, R29, UR7, R26 ;  /* 0x000000071d1d7c10 */ /* 0x010fe2000f91e01a */
[----:B------:R-:W-:-:S03]  /*0490*/  IMAD R10, R33, 0x2, R8 ;  /* 0x00000002210a7824 */ /* 0x000fc600078e0208 */
[----:B------:R-:W-:Y:S01]  /*04a0*/  IADD3.X R27, PT, PT, R2, UR5, R27, P0, P1 ;  /* 0x00000005021b7c10 */ /* 0x000fe200087e241b */
[----:B------:R-:W0:Y:S01]  /*04b0*/  LDCU UR4, c[0x0][0x3c8] ;  /* 0x00007900ff0477ac */ /* 0x000e220008000800 */
[C---:B------:R-:W-:Y:S02]  /*04c0*/  LEA R2, P0, R6.reuse, R29, 0x1 ;  /* 0x0000001d06027211 */ /* 0x040fe400078008ff */
[C---:B------:R-:W-:Y:S02]  /*04d0*/  LEA R12, R33.reuse, R10, 0x1 ;  /* 0x0000000a210c7211 */ /* 0x040fe400078e08ff */
[----:B------:R-:W-:Y:S02]  /*04e0*/  LEA.HI.X.SX32 R3, R6, R27, 0x1, P0 ;  /* 0x0000001b06037211 */ /* 0x000fe400000f0eff */
[C---:B------:R-:W-:Y:S01]  /*04f0*/  LEA R6, P0, R10.reuse, R29, 0x1 ;  /* 0x0000001d0a067211 */ /* 0x040fe200078008ff */
[----:B------:R-:W1:Y:S01]  /*0500*/  LDS R80, [UR23] ;  /* 0x00000017ff507984 */ /* 0x000e620008000800 */
[----:B------:R-:W-:Y:S01]  /*0510*/  BAR.SYNC.DEFER_BLOCKING 0x0 ;  /* 0x0000000000007b1d */ /* 0x000fe20000010000 */
[----:B------:R-:W-:Y:S01]  /*0520*/  IMAD R14, R33, 0x2, R12 ;  /* 0x00000002210e7824 */ /* 0x000fe200078e020c */
[----:B------:R-:W-:-:S02]  /*0530*/  LEA.HI.X.SX32 R7, R10, R27, 0x1, P0 ;  /* 0x0000001b0a077211 */ /* 0x000fc400000f0eff */
[-C--:B------:R-:W-:Y:S01]  /*0540*/  LEA R4, P1, R8, R29.reuse, 0x1 ;  /* 0x0000001d08047211 */ /* 0x080fe200078208ff */
[C---:B------:R-:W-:Y:S01]  /*0550*/  IMAD R20, R33.reuse, 0x2, R14 ;  /* 0x0000000221147824 */ /* 0x040fe200078e020e */
[----:B------:R-:W-:Y:S02]  /*0560*/  LEA R10, P0, R14, R29, 0x1 ;  /* 0x0000001d0e0a7211 */ /* 0x000fe400078008ff */
[-C--:B------:R-:W-:Y:S02]  /*0570*/  LEA.HI.X.SX32 R5, R8, R27.reuse, 0x1, P1 ;  /* 0x0000001b08057211 */ /* 0x080fe400008f0eff */
[----:B------:R-:W-:Y:S01]  /*0580*/  LEA.HI.X.SX32 R11, R14, R27, 0x1, P0 ;  /* 0x0000001b0e0b7211 */ /* 0x000fe200000f0eff */
[----:B------:R-:W-:Y:S01]  /*0590*/  IMAD R14, R33, 0x2, R20 ;  /* 0x00000002210e7824 */ /* 0x000fe200078e0214 */
[----:B------:R-:W-:-:S04]  /*05a0*/  LEA R8, P1, R12, R29, 0x1 ;  /* 0x0000001d0c087211 */ /* 0x000fc800078208ff */
[----:B------:R-:W-:Y:S02]  /*05b0*/  LEA.HI.X.SX32 R9, R12, R27, 0x1, P1 ;  /* 0x0000001b0c097211 */ /* 0x000fe400008f0eff */
[C---:B------:R-:W-:Y:S02]  /*05c0*/  LEA R12, P0, R20.reuse, R29, 0x1 ;  /* 0x0000001d140c7211 */ /* 0x040fe400078008ff */
[C---:B------:R-:W-:Y:S02]  /*05d0*/  LEA R22, R33.reuse, R14, 0x1 ;  /* 0x0000000e21167211 */ /* 0x040fe400078e08ff */
[----:B------:R-:W-:Y:S01]  /*05e0*/  LEA.HI.X.SX32 R13, R20, R27, 0x1, P0 ;  /* 0x0000001b140d7211 */ /* 0x000fe200000f0eff */
[----:B------:R2:W5:Y:S02]  /*05f0*/  LDG.E.U16 R16, desc[UR30][R2.64] ;  /* 0x0000001e02107981 */ /* 0x000564000c1e1500 */
[----:B------:R-:W-:Y:S02]  /*0600*/  IMAD R24, R33, 0x2, R22 ;  /* 0x0000000221187824 */ /* 0x000fe400078e0216 */
[----:B------:R3:W5:Y:S04]  /*0610*/  LDG.E.U16 R18, desc[UR30][R6.64] ;  /* 0x0000001e06127981 */ /* 0x000768000c1e1500 */
[----:B------:R4:W5:Y:S01]  /*0620*/  LDG.E.U16 R19, desc[UR30][R8.64] ;  /* 0x0000001e08137981 */ /* 0x000962000c1e1500 */
[----:B--2---:R-:W-:-:S03]  /*0630*/  LEA R2, P0, R14, R29, 0x1 ;  /* 0x0000001d0e027211 */ /* 0x004fc600078008ff */
[----:B------:R2:W5:Y:S01]  /*0640*/  LDG.E.U16 R17, desc[UR30][R4.64] ;  /* 0x0000001e04117981 */ /* 0x000562000c1e1500 */
[----:B------:R-:W-:Y:S01]  /*0650*/  LEA.HI.X.SX32 R3, R14, R27, 0x1, P0 ;  /* 0x0000001b0e037211 */ /* 0x000fe200000f0eff */
[C---:B------:R-:W-:Y:S01]  /*0660*/  IMAD R14, R33.reuse, 0x2, R24 ;  /* 0x00000002210e7824 */ /* 0x040fe200078e0218 */
[C---:B---3--:R-:W-:Y:S01]  /*0670*/  LEA R6, P0, R24.reuse, R29, 0x1 ;  /* 0x0000001d18067211 */ /* 0x048fe200078008ff */
[----:B------:R3:W5:Y:S02]  /*0680*/  LDG.E.U16 R20, desc[UR30][R10.64] ;  /* 0x0000001e0a147981 */ /* 0x000764000c1e1500 */
[----:B------:R-:W-:Y:S01]  /*0690*/  IMAD R26, R33, 0x2, R14 ;  /* 0x00000002211a7824 */ /* 0x000fe200078e020e */
[----:B------:R-:W-:Y:S01]  /*06a0*/  LEA.HI.X.SX32 R7, R24, R27, 0x1, P0 ;  /* 0x0000001b18077211 */ /* 0x000fe200000f0eff */
[----:B------:R0:W5:Y:S01]  /*06b0*/  LDG.E.U16 R21, desc[UR30][R12.64] ;  /* 0x0000001e0c157981 */ /* 0x000162000c1e1500 */
[-C--:B----4-:R-:W-:Y:S02]  /*06c0*/  LEA R8, P0, R14, R29.reuse, 0x1 ;  /* 0x0000001d0e087211 */ /* 0x090fe400078008ff */
[----:B--2---:R-:W-:Y:S01]  /*06d0*/  LEA R4, P1, R22, R29, 0x1 ;  /* 0x0000001d16047211 */ /* 0x004fe200078208ff */
[----:B------:R-:W5:Y:S01]  /*06e0*/  LDG.E.U16 R24, desc[UR30][R6.64] ;  /* 0x0000001e06187981 */ /* 0x000f62000c1e1500 */
[----:B------:R-:W-:-:S02]  /*06f0*/  LEA.HI.X.SX32 R9, R14, R27, 0x1, P0 ;  /* 0x0000001b0e097211 */ /* 0x000fc400000f0eff */
[C---:B------:R-:W-:Y:S02]  /*0700*/  LEA R14, R33.reuse, R26, 0x1 ;  /* 0x0000001a210e7211 */ /* 0x040fe400078e08ff */
[----:B------:R-:W-:Y:S01]  /*0710*/  LEA.HI.X.SX32 R5, R22, R27, 0x1, P1 ;  /* 0x0000001b16057211 */ /* 0x000fe200008f0eff */
[----:B------:R-:W5:Y:S01]  /*0720*/  LDG.E.U16 R25, desc[UR30][R8.64] ;  /* 0x0000001e08197981 */ /* 0x000f62000c1e1500 */
[-C--:B---3--:R-:W-:Y:S01]  /*0730*/  LEA R10, P0, R26, R29.reuse, 0x1 ;  /* 0x0000001d1a0a7211 */ /* 0x088fe200078008ff */
[C---:B------:R-:W-:Y:S01]  /*0740*/  IMAD R28, R33.reuse, 0x2, R14 ;  /* 0x00000002211c7824 */ /* 0x040fe200078e020e */
[----:B0-----:R-:W-:Y:S01]  /*0750*/  LEA R12, P1, R14, R29, 0x1 ;  /* 0x0000001d0e0c7211 */ /* 0x001fe200078208ff */
[----:B------:R0:W5:Y:S01]  /*0760*/  LDG.E.U16 R22, desc[UR30][R2.64] ;  /* 0x0000001e02167981 */ /* 0x000162000c1e1500 */
[-C--:B------:R-:W-:Y:S02]  /*0770*/  LEA.HI.X.SX32 R11, R26, R27.reuse, 0x1, P0 ;  /* 0x0000001b1a0b7211 */ /* 0x080fe400000f0eff */
[----:B------:R-:W-:Y:S01]  /*0780*/  LEA.HI.X.SX32 R13, R14, R27, 0x1, P1 ;  /* 0x0000001b0e0d7211 */ /* 0x000fe200008f0eff */
[----:B------:R-:W-:Y:S01]  /*0790*/  IMAD R14, R33, 0x2, R28 ;  /* 0x00000002210e7824 */ /* 0x000fe200078e021c */
[----:B------:R2:W5:Y:S01]  /*07a0*/  LDG.E.U16 R23, desc[UR30][R4.64] ;  /* 0x0000001e04177981 */ /* 0x000562000c1e1500 */
[----:B0-----:R-:W-:-:S02]  /*07b0*/  LEA R2, P0, R28, R29, 0x1 ;  /* 0x0000001d1c027211 */ /* 0x001fc400078008ff */
[C---:B------:R-:W-:Y:S01]  /*07c0*/  IMAD R32, R33.reuse, 0x2, R14 ;  /* 0x0000000221207824 */ /* 0x040fe200078e020e */
[----:B------:R-:W5:Y:S01]  /*07d0*/  LDG.E.U16 R26, desc[UR30][R10.64] ;  /* 0x0000001e0a1a7981 */ /* 0x000f62000c1e1500 */
[----:B------:R-:W-:Y:S02]  /*07e0*/  LEA.HI.X.SX32 R3, R28, R27, 0x1, P0 ;  /* 0x0000001b1c037211 */ /* 0x000fe400000f0eff */
[C---:B--2---:R-:W-:Y:S01]  /*07f0*/  LEA R4, P0, R14.reuse, R29, 0x1 ;  /* 0x0000001d0e047211 */ /* 0x044fe200078008ff */
[----:B------:R0:W5:Y:S03]  /*0800*/  LDG.E.U16 R28, desc[UR30][R12.64] ;  /* 0x0000001e0c1c7981 */ /* 0x000166000c1e1500 */
[----:B------:R-:W-:Y:S01]  /*0810*/  LEA.HI.X.SX32 R5, R14, R27, 0x1, P0 ;  /* 0x0000001b0e057211 */ /* 0x000fe200000f0eff */
[----:B------:R2:W5:Y:S01]  /*0820*/  LDG.E.U16 R30, desc[UR30][R2.64] ;  /* 0x0000001e021e7981 */ /* 0x000562000c1e1500 */
[----:B------:R-:W-:-:S02]  /*0830*/  LEA R14, R33, R32, 0x1 ;  /* 0x00000020210e7211 */ /* 0x000fc400078e08ff */
[-C--:B------:R-:W-:Y:S01]  /*0840*/  LEA R6, P0, R32, R29.reuse, 0x1 ;  /* 0x0000001d20067211 */ /* 0x080fe200078008ff */
[----:B------:R3:W5:Y:S02]  /*0850*/  LDG.E.U16 R31, desc[UR30][R4.64] ;  /* 0x0000001e041f7981 */ /* 0x000764000c1e1500 */
[----:B------:R-:W-:Y:S01]  /*0860*/  IMAD R34, R33, 0x2, R14 ;  /* 0x0000000221227824 */ /* 0x000fe200078e020e */
[----:B------:R-:W-:-:S03]  /*0870*/  LEA R8, P1, R14, R29, 0x1 ;  /* 0x0000001d0e087211 */ /* 0x000fc600078208ff */
[C---:B0-----:R-:W-:Y:S01]  /*0880*/  IMAD R12, R33.reuse, 0x2, R34 ;  /* 0x00000002210c7824 */ /* 0x041fe200078e0222 */
[-C--:B------:R-:W-:Y:S02]  /*0890*/  LEA.HI.X.SX32 R7, R32, R27.reuse, 0x1, P0 ;  /* 0x0000001b20077211 */ /* 0x080fe400000f0eff */
[----:B------:R-:W-:Y:S01]  /*08a0*/  LEA.HI.X.SX32 R9, R14, R27, 0x1, P1 ;  /* 0x0000001b0e097211 */ /* 0x000fe200008f0eff */
[C---:B------:R-:W-:Y:S01]  /*08b0*/  IMAD R14, R33.reuse, 0x2, R12 ;  /* 0x00000002210e7824 */ /* 0x040fe200078e020c */
[C---:B------:R-:W-:Y:S01]  /*08c0*/  LEA R10, P0, R34.reuse, R29, 0x1 ;  /* 0x0000001d220a7211 */ /* 0x040fe200078008ff */
[----:B------:R0:W5:Y:S03]  /*08d0*/  LDG.E.U16 R32, desc[UR30][R6.64] ;  /* 0x0000001e06207981 */ /* 0x000166000c1e1500 */
[----:B------:R-:W-:Y:S02]  /*08e0*/  LEA.HI.X.SX32 R11, R34, R27, 0x1, P0 ;  /* 0x0000001b220b7211 */ /* 0x000fe400000f0eff */
[----:B--2---:R-:W-:Y:S01]  /*08f0*/  LEA R2, P0, R12, R29, 0x1 ;  /* 0x0000001d0c027211 */ /* 0x004fe200078008ff */
[----:B------:R2:W5:Y:S01]  /*0900*/  LDG.E.U16 R34, desc[UR30][R8.64] ;  /* 0x0000001e08227981 */ /* 0x000562000c1e1500 */
[----:B------:R-:W-:-:S02]  /*0910*/  LEA R38, R33, R14, 0x1 ;  /* 0x0000000e21267211 */ /* 0x000fc400078e08ff */
[----:B------:R-:W-:Y:S01]  /*0920*/  LEA.HI.X.SX32 R3, R12, R27, 0x1, P0 ;  /* 0x0000001b0c037211 */ /* 0x000fe200000f0eff */
[----:B------:R4:W5:Y:S01]  /*0930*/  LDG.E.U16 R35, desc[UR30][R10.64] ;  /* 0x0000001e0a237981 */ /* 0x000962000c1e1500 */
[-C--:B---3--:R-:W-:Y:S01]  /*0940*/  LEA R4, P0, R14, R29.reuse, 0x1 ;  /* 0x0000001d0e047211 */ /* 0x088fe200078008ff */
[C---:B------:R-:W-:Y:S01]  /*0950*/  IMAD R40, R33.reuse, 0x2, R38 ;  /* 0x0000000221287824 */ /* 0x040fe200078e0226 */
[----:B------:R-:W-:Y:S01]  /*0960*/  LEA R12, P1, R38, R29, 0x1 ;  /* 0x0000001d260c7211 */ /* 0x000fe200078208ff */
[----:B------:R-:W5:Y:S01]  /*0970*/  LDG.E.U16 R36, desc[UR30][R2.64] ;  /* 0x0000001e02247981 */ /* 0x000f62000c1e1500 */
[----:B------:R-:W-:Y:S01]  /*0980*/  LEA.HI.X.SX32 R5, R14, R27, 0x1, P0 ;  /* 0x0000001b0e057211 */ /* 0x000fe200000f0eff */
[C---:B------:R-:W-:Y:S01]  /*0990*/  IMAD R14, R33.reuse, 0x2, R40 ;  /* 0x00000002210e7824 */ /* 0x040fe200078e0228 */
[----:B0-----:R-:W-:Y:S02]  /*09a0*/  LEA R6, P0, R40, R29, 0x1 ;  /* 0x0000001d28067211 */ /* 0x001fe400078008ff */
[-C--:B------:R-:W-:Y:S01]  /*09b0*/  LEA.HI.X.SX32 R13, R38, R27.reuse, 0x1, P1 ;  /* 0x0000001b260d7211 */ /* 0x080fe200008f0eff */
[----:B------:R-:W5:Y:S01]  /*09c0*/  LDG.E.U16 R37, desc[UR30][R4.64] ;  /* 0x0000001e04257981 */ /* 0x000f62000c1e1500 */
[----:B------:R-:W-:Y:S01]  /*09d0*/  LEA.HI.X.SX32 R7, R40, R27, 0x1, P0 ;  /* 0x0000001b28077211 */ /* 0x000fe200000f0eff */
[C---:B------:R-:W-:Y:S01]  /*09e0*/  IMAD R40, R33.reuse, 0x2, R14 ;  /* 0x0000000221287824 */ /* 0x040fe200078e020e */
[C---:B--2---:R-:W-:Y:S01]  /*09f0*/  LEA R8, P0, R14.reuse, R29, 0x1 ;  /* 0x0000001d0e087211 */ /* 0x044fe200078008ff */
[----:B------:R0:W5:Y:S03]  /*0a00*/  LDG.E.U16 R38, desc[UR30][R12.64] ;  /* 0x0000001e0c267981 */ /* 0x000166000c1e1500 */
[----:B------:R-:W-:Y:S01]  /*0a10*/  LEA.HI.X.SX32 R9, R14, R27, 0x1, P0 ;  /* 0x0000001b0e097211 */ /* 0x000fe200000f0eff */
[----:B------:R2:W5:Y:S01]  /*0a20*/  LDG.E.U16 R39, desc[UR30][R6.64] ;  /* 0x0000001e06277981 */ /* 0x000562000c1e1500 */
[----:B------:R-:W-:-:S05]  /*0a30*/  LEA R14, R33, R40, 0x1 ;  /* 0x00000028210e7211 */ /* 0x000fca00078e08ff */
[----:B------:R-:W-:Y:S01]  /*0a40*/  IMAD R42, R33, 0x2, R14 ;  /* 0x00000002212a7824 */ /* 0x000fe200078e020e */
[----:B----4-:R-:W-:-:S03]  /*0a50*/  LEA R10, P1, R14, R29, 0x1 ;  /* 0x0000001d0e0a7211 */ /* 0x010fc600078208ff */
[C---:B0-----:R-:W-:Y:S01]  /*0a60*/  IMAD R12, R33.reuse, 0x2, R42 ;  /* 0x00000002210c7824 */ /* 0x041fe200078e022a */
[----:B------:R-:W-:Y:S02]  /*0a70*/  LEA R2, P0, R40, R29, 0x1 ;  /* 0x0000001d28027211 */ /* 0x000fe400078008ff */
[-C--:B------:R-:W-:Y:S01]  /*0a80*/  LEA.HI.X.SX32 R11, R14, R27.reuse, 0x1, P1 ;  /* 0x0000001b0e0b7211 */ /* 0x080fe200008f0eff */
[C---:B------:R-:W-:Y:S01]  /*0a90*/  IMAD R14, R33.reuse, 0x2, R12 ;  /* 0x00000002210e7824 */ /* 0x040fe200078e020c */
[----:B------:R-:W-:Y:S02]  /*0aa0*/  LEA.HI.X.SX32 R3, R40, R27, 0x1, P0 ;  /* 0x0000001b28037211 */ /* 0x000fe400000f0eff */
[C---:B------:R-:W-:Y:S01]  /*0ab0*/  LEA R4, P0, R42.reuse, R29, 0x1 ;  /* 0x0000001d2a047211 */ /* 0x040fe200078008ff */
[----:B------:R0:W5:Y:S01]  /*0ac0*/  LDG.E.U16 R40, desc[UR30][R8.64] ;  /* 0x0000001e08287981 */ /* 0x000162000c1e1500 */
[C---:B------:R-:W-:Y:S02]  /*0ad0*/  LEA R46, R33.reuse, R14, 0x1 ;  /* 0x0000000e212e7211 */ /* 0x040fe400078e08ff */
[----:B------:R-:W-:Y:S01]  /*0ae0*/  LEA.HI.X.SX32 R5, R42, R27, 0x1, P0 ;  /* 0x0000001b2a057211 */ /* 0x000fe200000f0eff */
[----:B------:R-:W5:Y:S01]  /*0af0*/  LDG.E.U16 R41, desc[UR30][R2.64] ;  /* 0x0000001e02297981 */ /* 0x000f62000c1e1500 */
[----:B--2---:R-:W-:Y:S01]  /*0b00*/  LEA R6, P0, R12, R29, 0x1 ;  /* 0x0000001d0c067211 */ /* 0x004fe200078008ff */
[----:B------:R-:W-:-:S02]  /*0b10*/  IMAD R48, R33, 0x2, R46 ;  /* 0x0000000221307824 */ /* 0x000fc400078e022e */
[----:B------:R2:W5:Y:S01]  /*0b20*/  LDG.E.U16 R42, desc[UR30][R10.64] ;  /* 0x0000001e0a2a7981 */ /* 0x000562000c1e1500 */
[----:B------:R-:W-:Y:S02]  /*0b30*/  LEA.HI.X.SX32 R7, R12, R27, 0x1, P0 ;  /* 0x0000001b0c077211 */ /* 0x000fe400000f0eff */
[C---:B0-----:R-:W-:Y:S01]  /*0b40*/  LEA R8, P0, R14.reuse, R29, 0x1 ;  /* 0x0000001d0e087211 */ /* 0x041fe200078008ff */
[----:B------:R0:W5:Y:S03]  /*0b50*/  LDG.E.U16 R43, desc[UR30][R4.64] ;  /* 0x0000001e042b7981 */ /* 0x000166000c1e1500 */
[----:B------:R-:W-:Y:S01]  /*0b60*/  LEA.HI.X.SX32 R9, R14, R27, 0x1, P0 ;  /* 0x0000001b0e097211 */ /* 0x000fe200000f0eff */
[----:B------:R3:W5:Y:S01]  /*0b70*/  LDG.E.U16 R44, desc[UR30][R6.64] ;  /* 0x0000001e062c7981 */ /* 0x000762000c1e1500 */
[----:B--2---:R-:W-:Y:S01]  /*0b80*/  IMAD R10, R33, 0x2, R48 ;  /* 0x00000002210a7824 */ /* 0x004fe200078e0230 */
[----:B------:R-:W-:-:S02]  /*0b90*/  LEA R2, P0, R48, R29, 0x1 ;  /* 0x0000001d30027211 */ /* 0x000fc400078008ff */
[----:B------:R-:W5:Y:S01]  /*0ba0*/  LDG.E.U16 R45, desc[UR30][R8.64] ;  /* 0x0000001e082d7981 */ /* 0x000f62000c1e1500 */
[C---:B------:R-:W-:Y:S01]  /*0bb0*/  IMAD R14, R33.reuse, 0x2, R10 ;  /* 0x00000002210e7824 */ /* 0x040fe200078e020a */
[----:B------:R-:W-:Y:S02]  /*0bc0*/  LEA R12, P1, R46, R29, 0x1 ;  /* 0x0000001d2e0c7211 */ /* 0x000fe400078208ff */
[-C--:B------:R-:W-:Y:S02]  /*0bd0*/  LEA.HI.X.SX32 R3, R48, R27.reuse, 0x1, P0 ;  /* 0x0000001b30037211 */ /* 0x080fe400000f0eff */
[C---:B------:R-:W-:Y:S02]  /*0be0*/  LEA R50, R33.reuse, R14, 0x1 ;  /* 0x0000000e21327211 */ /* 0x040fe400078e08ff */
[----:B------:R-:W-:Y:S01]  /*0bf0*/  LEA.HI.X.SX32 R13, R46, R27, 0x1, P1 ;  /* 0x0000001b2e0d7211 */ /* 0x000fe200008f0eff */
[----:B------:R-:W5:Y:S01]  /*0c00*/  LDG.E.U16 R47, desc[UR30][R2.64] ;  /* 0x0000001e022f7981 */ /* 0x000f62000c1e1500 */
[----:B0-----:R-:W-:Y:S01]  /*0c10*/  LEA R4, P0, R10, R29, 0x1 ;  /* 0x0000001d0a047211 */ /* 0x001fe200078008ff */
[----:B------:R-:W-:-:S02]  /*0c20*/  IMAD R52, R33, 0x2, R50 ;  /* 0x0000000221347824 */ /* 0x000fc400078e0232 */
[----:B------:R0:W5:Y:S01]  /*0c30*/  LDG.E.U16 R46, desc[UR30][R12.64] ;  /* 0x0000001e0c2e7981 */ /* 0x000162000c1e1500 */
[----:B------:R-:W-:Y:S02]  /*0c40*/  LEA.HI.X.SX32 R5, R10, R27, 0x1, P0 ;  /* 0x0000001b0a057211 */ /* 0x000fe400000f0eff */
[----:B---3--:R-:W-:Y:S01]  /*0c50*/  LEA R6, P0, R14, R29, 0x1 ;  /* 0x0000001d0e067211 */ /* 0x008fe200078008ff */
[----:B0-----:R-:W-:-:S03]  /*0c60*/  IMAD R12, R33, 0x2, R52 ;  /* 0x00000002210c7824 */ /* 0x001fc600078e0234 */
[----:B------:R-:W-:Y:S01]  /*0c70*/  LEA.HI.X.SX32 R7, R14, R27, 0x1, P0 ;  /* 0x0000001b0e077211 */ /* 0x000fe200000f0eff */
[----:B------:R0:W5:Y:S01]  /*0c80*/  LDG.E.U16 R48, desc[UR30][R4.64] ;  /* 0x0000001e04307981 */ /* 0x000162000c1e1500 */
[C---:B------:R-:W-:Y:S01]  /*0c90*/  IMAD R14, R33.reuse, 0x2, R12 ;  /* 0x00000002210e7824 */ /* 0x040fe200078e020c */
[-C--:B------:R-:W-:Y:S02]  /*0ca0*/  LEA R8, P0, R52, R29.reuse, 0x1 ;  /* 0x0000001d34087211 */ /* 0x080fe400078008ff */
[----:B------:R-:W5:Y:S01]  /*0cb0*/  LDG.E.U16 R49, desc[UR30][R6.64] ;  /* 0x0000001e06317981 */ /* 0x000f62000c1e1500 */
[----:B------:R-:W-:Y:S02]  /*0cc0*/  LEA R10, P1, R50, R29, 0x1 ;  /* 0x0000001d320a7211 */ /* 0x000fe400078208ff */
[----:B------:R-:W-:Y:S02]  /*0cd0*/  LEA R54, R33, R14, 0x1 ;  /* 0x0000000e21367211 */ /* 0x000fe400078e08ff */
[----:B------:R-:W-:-:S02]  /*0ce0*/  LEA.HI.X.SX32 R9, R52, R27, 0x1, P0 ;  /* 0x0000001b34097211 */ /* 0x000fc400000f0eff */
[----:B------:R-:W-:Y:S02]  /*0cf0*/  LEA.HI.X.SX32 R11, R50, R27, 0x1, P1 ;  /* 0x0000001b320b7211 */ /* 0x000fe400008f0eff */
[C---:B------:R-:W-:Y:S01]  /*0d00*/  LEA R2, P0, R12.reuse, R29, 0x1 ;  /* 0x0000001d0c027211 */ /* 0x040fe200078008ff */
[C---:B------:R-:W-:Y:S01]  /*0d10*/  IMAD R56, R33.reuse, 0x2, R54 ;  /* 0x0000000221387824 */ /* 0x040fe200078e0236 */
[----:B------:R-:W5:Y:S02]  /*0d20*/  LDG.E.U16 R51, desc[UR30][R8.64] ;  /* 0x0000001e08337981 */ /* 0x000f64000c1e1500 */
[----:B------:R-:W-:Y:S02]  /*0d30*/  LEA.HI.X.SX32 R3, R12, R27, 0x1, P0 ;  /* 0x0000001b0c037211 */ /* 0x000fe400000f0eff */
[----:B------:R2:W5:Y:S01]  /*0d40*/  LDG.E.U16 R50, desc[UR30][R10.64] ;  /* 0x0000001e0a327981 */ /* 0x000562000c1e1500 */
[-C--:B0-----:R-:W-:Y:S02]  /*0d50*/  LEA R4, P0, R14, R29.reuse, 0x1 ;  /* 0x0000001d0e047211 */ /* 0x081fe400078008ff */
[----:B------:R-:W-:Y:S01]  /*0d60*/  LEA R12, P1, R54, R29, 0x1 ;  /* 0x0000001d360c7211 */ /* 0x000fe200078208ff */
[----:B------:R0:W5:Y:S01]  /*0d70*/  LDG.E.U16 R52, desc[UR30][R2.64] ;  /* 0x0000001e02347981 */ /* 0x000162000c1e1500 */
[----:B------:R-:W-:Y:S01]  /*0d80*/  LEA.HI.X.SX32 R5, R14, R27, 0x1, P0 ;  /* 0x0000001b0e057211 */ /* 0x000fe200000f0eff */
[----:B--2---:R-:W-:Y:S01]  /*0d90*/  IMAD R10, R33, 0x2, R56 ;  /* 0x00000002210a7824 */ /* 0x004fe200078e0238 */
[----:B------:R-:W-:-:S03]  /*0da0*/  LEA R6, P0, R56, R29, 0x1 ;  /* 0x0000001d38067211 */ /* 0x000fc600078008ff */
[----:B------:R-:W5:Y:S01]  /*0db0*/  LDG.E.U16 R53, desc[UR30][R4.64] ;  /* 0x0000001e04357981 */ /* 0x000f62000c1e1500 */
[----:B------:R-:W-:Y:S01]  /*0dc0*/  IMAD R14, R33, 0x2, R10 ;  /* 0x00000002210e7824 */ /* 0x000fe200078e020a */
[----:B------:R-:W-:-:S04]  /*0dd0*/  LEA.HI.X.SX32 R7, R56, R27, 0x1, P0 ;  /* 0x0000001b38077211 */ /* 0x000fc800000f0eff */
[C---:B------:R-:W-:Y:S01]  /*0de0*/  LEA R58, R33.reuse, R14, 0x1 ;  /* 0x0000000e213a7211 */ /* 0x040fe200078e08ff */
[----:B------:R-:W5:Y:S01]  /*0df0*/  LDG.E.U16 R55, desc[UR30][R6.64] ;  /* 0x0000001e06377981 */ /* 0x000f62000c1e1500 */
[----:B------:R-:W-:Y:S02]  /*0e00*/  LEA.HI.X.SX32 R13, R54, R27, 0x1, P1 ;  /* 0x0000001b360d7211 */ /* 0x000fe400008f0eff */
[C---:B------:R-:W-:Y:S01]  /*0e10*/  LEA R8, P0, R10.reuse, R29, 0x1 ;  /* 0x0000001d0a087211 */ /* 0x040fe200078008ff */
[C---:B------:R-:W-:Y:S02]  /*0e20*/  IMAD R60, R33.reuse, 0x2, R58 ;  /* 0x00000002213c7824 */ /* 0x040fe400078e023a */
[----:B------:R2:W5:Y:S01]  /*0e30*/  LDG.E.U16 R54, desc[UR30][R12.64] ;  /* 0x0000001e0c367981 */ /* 0x000562000c1e1500 */
[----:B------:R-:W-:Y:S02]  /*0e40*/  LEA.HI.X.SX32 R9, R10, R27, 0x1, P0 ;  /* 0x0000001b0a097211 */ /* 0x000fe400000f0eff */
[----:B0-----:R-:W-:Y:S01]  /*0e50*/  LEA R2, P0, R14, R29, 0x1 ;  /* 0x0000001d0e027211 */ /* 0x001fe200078008ff */
[----:B--2---:R-:W-:-:S03]  /*0e60*/  IMAD R12, R33, 0x2, R60 ;  /* 0x00000002210c7824 */ /* 0x004fc600078e023c */
[----:B------:R-:W-:Y:S01]  /*0e70*/  LEA.HI.X.SX32 R3, R14, R27, 0x1, P0 ;  /* 0x0000001b0e037211 */ /* 0x000fe200000f0eff */
[----:B------:R0:W5:Y:S01]  /*0e80*/  LDG.E.U16 R56, desc[UR30][R8.64] ;  /* 0x0000001e08387981 */ /* 0x000162000c1e1500 */
[-C--:B------:R-:W-:Y:S01]  /*0e90*/  LEA R4, P0, R60, R29.reuse, 0x1 ;  /* 0x0000001d3c047211 */ /* 0x080fe200078008ff */
[C---:B------:R-:W-:Y:S01]  /*0ea0*/  IMAD R14, R33.reuse, 0x2, R12 ;  /* 0x00000002210e7824 */ /* 0x040fe200078e020c */
[----:B------:R-:W-:Y:S01]  /*0eb0*/  LEA R10, P1, R58, R29, 0x1 ;  /* 0x0000001d3a0a7211 */ /* 0x000fe200078208ff */
[----:B------:R2:W5:Y:S01]  /*0ec0*/  LDG.E.U16 R57, desc[UR30][R2.64] ;  /* 0x0000001e02397981 */ /* 0x000562000c1e1500 */
[----:B------:R-:W-:Y:S02]  /*0ed0*/  LEA.HI.X.SX32 R5, R60, R27, 0x1, P0 ;  /* 0x0000001b3c057211 */ /* 0x000fe400000f0eff */
[----:B------:R-:W-:Y:S02]  /*0ee0*/  LEA R6, P0, R12, R29, 0x1 ;  /* 0x0000001d0c067211 */ /* 0x000fe400078008ff */
[----:B------:R-:W-:Y:S01]  /*0ef0*/  LEA R62, R33, R14, 0x1 ;  /* 0x0000000e213e7211 */ /* 0x000fe200078e08ff */
[----:B------:R-:W5:Y:S01]  /*0f00*/  LDG.E.U16 R59, desc[UR30][R4.64] ;  /* 0x0000001e043b7981 */ /* 0x000f62000c1e1500 */
[----:B------:R-:W-:-:S02]  /*0f10*/  LEA.HI.X.SX32 R11, R58, R27, 0x1, P1 ;  /* 0x0000001b3a0b7211 */ /* 0x000fc400008f0eff */
[----:B------:R-:W-:Y:S01]  /*0f20*/  LEA.HI.X.SX32 R7, R12, R27, 0x1, P0 ;  /* 0x0000001b0c077211 */ /* 0x000fe200000f0eff */
[C---:B------:R-:W-:Y:S01]  /*0f30*/  IMAD R64, R33.reuse, 0x2, R62 ;  /* 0x0000000221407824 */ /* 0x040fe200078e023e */
[C---:B0-----:R-:W-:Y:S01]  /*0f40*/  LEA R8, P0, R14.reuse, R29, 0x1 ;  /* 0x0000001d0e087211 */ /* 0x041fe200078008ff */
[----:B------:R0:W5:Y:S03]  /*0f50*/  LDG.E.U16 R58, desc[UR30][R10.64] ;  /* 0x0000001e0a3a7981 */ /* 0x000166000c1e1500 */
[----:B------:R-:W-:Y:S01]  /*0f60*/  LEA.HI.X.SX32 R9, R14, R27, 0x1, P0 ;  /* 0x0000001b0e097211 */ /* 0x000fe200000f0eff */
[----:B------:R3:W5:Y:S01]  /*0f70*/  LDG.E.U16 R60, desc[UR30][R6.64] ;  /* 0x0000001e063c7981 */ /* 0x000762000c1e1500 */
[-C--:B--2---:R-:W-:Y:S02]  /*0f80*/  LEA R2, P0, R64, R29.reuse, 0x1 ;  /* 0x0000001d40027211 */ /* 0x084fe400078008ff */
[----:B------:R-:W-:Y:S01]  /*0f90*/  LEA R12, P1, R62, R29, 0x1 ;  /* 0x0000001d3e0c7211 */ /* 0x000fe200078208ff */
[----:B------:R2:W5:Y:S01]  /*0fa0*/  LDG.E.U16 R61, desc[UR30][R8.64] ;  /* 0x0000001e083d7981 */ /* 0x000562000c1e1500 */
[----:B0-----:R-:W-:Y:S01]  /*0fb0*/  IMAD R10, R33, 0x2, R64 ;  /* 0x00000002210a7824 */ /* 0x001fe200078e0240 */
[----:B------:R-:W-:-:S03]  /*0fc0*/  LEA.HI.X.SX32 R3, R64, R27, 0x1, P0 ;  /* 0x0000001b40037211 */ /* 0x000fc600000f0eff */
[C---:B------:R-:W-:Y:S01]  /*0fd0*/  IMAD R64, R33.reuse, 0x2, R10 ;  /* 0x0000000221407824 */ /* 0x040fe200078e020a */
[C---:B------:R-:W-:Y:S01]  /*0fe0*/  LEA R14, P0, R10.reuse, R29, 0x1 ;  /* 0x0000001d0a0e7211 */ /* 0x040fe200078008ff */
[----:B------:R-:W5:Y:S03]  /*0ff0*/  LDG.E.U16 R63, desc[UR30][R2.64] ;  /* 0x0000001e023f7981 */ /* 0x000f66000c1e1500 */
[-C--:B------:R-:W-:Y:S02]  /*1000*/  LEA.HI.X.SX32 R15, R10, R27.reuse, 0x1, P0 ;  /* 0x0000001b0a0f7211 */ /* 0x080fe400000f0eff */
[C---:B------:R-:W-:Y:S02]  /*1010*/  LEA R10, R33.reuse, R64, 0x1 ;  /* 0x00000040210a7211 */ /* 0x040fe400078e08ff */
[----:B------:R-:W-:Y:S02]  /*1020*/  LEA.HI.X.SX32 R13, R62, R27, 0x1, P1 ;  /* 0x0000001b3e0d7211 */ /* 0x000fe400008f0eff */
[-C--:B------:R-:W-:Y:S01]  /*1030*/  LEA R70, P0, R64, R29.reuse, 0x1 ;  /* 0x0000001d40467211 */ /* 0x080fe200078008ff */
[C---:B---3--:R-:W-:Y:S01]  /*1040*/  IMAD R6, R33.reuse, 0x2, R10 ;  /* 0x0000000221067824 */ /* 0x048fe200078e020a */
[----:B------:R-:W-:Y:S01]  /*1050*/  LEA R4, P1, R10, R29, 0x1 ;  /* 0x0000001d0a047211 */ /* 0x000fe200078208ff */
[----:B------:R0:W5:Y:S01]  /*1060*/  LDG.E.U16 R62, desc[UR30][R12.64] ;  /* 0x0000001e0c3e7981 */ /* 0x000162000c1e1500 */
[-C--:B------:R-:W-:Y:S01]  /*1070*/  LEA.HI.X.SX32 R71, R64, R27.reuse, 0x1, P0 ;  /* 0x0000001b40477211 */ /* 0x080fe200000f0eff */
[C---:B--2---:R-:W-:Y:S01]  /*1080*/  IMAD R8, R33.reuse, 0x2, R6 ;  /* 0x0000000221087824 */ /* 0x044fe200078e0206 */
[----:B------:R-:W-:Y:S01]  /*1090*/  LEA.HI.X.SX32 R5, R10, R27, 0x1, P1 ;  /* 0x0000001b0a057211 */ /* 0x000fe200008f0eff */
[----:B------:R2:W5:Y:S01]  /*10a0*/  LDG.E.U16 R64, desc[UR30][R14.64] ;  /* 0x0000001e0e407981 */ /* 0x000562000c1e1500 */
[----:B------:R-:W-:Y:S01]  /*10b0*/  LEA R10, P0, R6, R29, 0x1 ;  /* 0x0000001d060a7211 */ /* 0x000fe200078008ff */
[----:B------:R-:W-:-:S02]  /*10c0*/  IMAD R72, R33, 0x2, R8 ;  /* 0x0000000221487824 */ /* 0x000fc400078e0208 */
[----:B------:R3:W5:Y:S01]  /*10d0*/  LDG.E.U16 R65, desc[UR30][R70.64] ;  /* 0x0000001e46417981 */ /* 0x000762000c1e1500 */
[----:B------:R-:W-:Y:S02]  /*10e0*/  LEA.HI.X.SX32 R11, R6, R27, 0x1, P0 ;  /* 0x0000001b060b7211 */ /* 0x000fe400000f0eff */
[C---:B------:R-:W-:Y:S01]  /*10f0*/  LEA R6, P0, R8.reuse, R29, 0x1 ;  /* 0x0000001d08067211 */ /* 0x040fe200078008ff */
[----:B------:R4:W5:Y:S03]  /*1100*/  LDG.E.U16 R66, desc[UR30][R4.64] ;  /* 0x0000001e04427981 */ /* 0x000966000c1e1500 */
[----:B------:R-:W-:Y:S01]  /*1110*/  LEA.HI.X.SX32 R7, R8, R27, 0x1, P0 ;  /* 0x0000001b08077211 */ /* 0x000fe200000f0eff */
[----:B------:R1:W5:Y:S01]  /*1120*/  LDG.E.U16 R67, desc[UR30][R10.64] ;  /* 0x0000001e0a437981 */ /* 0x000362000c1e1500 */
[C---:B------:R-:W-:Y:S02]  /*1130*/  LEA R8, R33.reuse, R72, 0x1 ;  /* 0x0000004821087211 */ /* 0x040fe400078e08ff */
[-C--:B0-----:R-:W-:Y:S01]  /*1140*/  LEA R12, P0, R72, R29.reuse, 0x1 ;  /* 0x0000001d480c7211 */ /* 0x081fe200078008ff */
[----:B------:R0:W5:Y:S01]  /*1150*/  LDG.E.U16 R71, desc[UR30][R6.64] ;  /* 0x0000001e06477981 */ /* 0x000162000c1e1500 */
[----:B------:R-:W-:Y:S01]  /*1160*/  LEA R2, P1, R8, R29, 0x1 ;  /* 0x0000001d08027211 */ /* 0x000fe200078208ff */
[----:B--2---:R-:W-:Y:S01]  /*1170*/  IMAD R14, R33, 0x2, R8 ;  /* 0x00000002210e7824 */ /* 0x004fe200078e0208 */
[----:B------:R-:W-:-:S02]  /*1180*/  LEA.HI.X.SX32 R13, R72, R27, 0x1, P0 ;  /* 0x0000001b480d7211 */ /* 0x000fc400000f0eff */
[----:B------:R-:W-:Y:S01]  /*1190*/  LEA.HI.X.SX32 R3, R8, R27, 0x1, P1 ;  /* 0x0000001b08037211 */ /* 0x000fe200008f0eff */
[C---:B---3--:R-:W-:Y:S01]  /*11a0*/  IMAD R70, R33.reuse, 0x2, R14 ;  /* 0x0000000221467824 */ /* 0x048fe200078e020e */
[C---:B------:R-:W-:Y:S01]  /*11b0*/  LEA R8, P0, R14.reuse, R29, 0x1 ;  /* 0x0000001d0e087211 */ /* 0x040fe200078008ff */
[----:B------:R2:W5:Y:S03]  /*11c0*/  LDG.E.U16 R72, desc[UR30][R12.64] ;  /* 0x0000001e0c487981 */ /* 0x000566000c1e1500 */
[----:B------:R-:W-:Y:S01]  /*11d0*/  LEA.HI.X.SX32 R9, R14, R27, 0x1, P0 ;  /* 0x0000001b0e097211 */ /* 0x000fe200000f0eff */
[C---:B------:R-:W-:Y:S01]  /*11e0*/  IMAD R14, R33.reuse, 0x2, R70 ;  /* 0x00000002210e7824 */ /* 0x040fe200078e0246 */
[C---:B----4-:R-:W-:Y:S01]  /*11f0*/  LEA R4, P0, R70.reuse, R29, 0x1 ;  /* 0x0000001d46047211 */ /* 0x050fe200078008ff */
[----:B------:R3:W5:Y:S03]  /*1200*/  LDG.E.U16 R73, desc[UR30][R2.64] ;  /* 0x0000001e02497981 */ /* 0x000766000c1e1500 */
[----:B------:R-:W-:Y:S01]  /*1210*/  LEA.HI.X.SX32 R5, R70, R27, 0x1, P0 ;  /* 0x0000001b46057211 */ /* 0x000fe200000f0eff */
[----:B------:R4:W5:Y:S01]  /*1220*/  LDG.E.U16 R74, desc[UR30][R8.64] ;  /* 0x0000001e084a7981 */ /* 0x000962000c1e1500 */
[----:B------:R-:W-:-:S02]  /*1230*/  LEA R70, R33, R14, 0x1 ;  /* 0x0000000e21467211 */ /* 0x000fc400078e08ff */
[-C--:B-1----:R-:W-:Y:S01]  /*1240*/  LEA R10, P0, R14, R29.reuse, 0x1 ;  /* 0x0000001d0e0a7211 */ /* 0x082fe200078008ff */
[----:B------:R1:W5:Y:S02]  /*1250*/  LDG.E.U16 R75, desc[UR30][R4.64] ;  /* 0x0000001e044b7981 */ /* 0x000364000c1e1500 */
[C---:B------:R-:W-:Y:S01]  /*1260*/  IMAD R78, R33.reuse, 0x2, R70 ;  /* 0x00000002214e7824 */ /* 0x040fe200078e0246 */
[----:B0-----:R-:W-:Y:S02]  /*1270*/  LEA R6, P1, R70, R29, 0x1 ;  /* 0x0000001d46067211 */ /* 0x001fe400078208ff */
[-C--:B------:R-:W-:Y:S01]  /*1280*/  LEA.HI.X.SX32 R11, R14, R27.reuse, 0x1, P0 ;  /* 0x0000001b0e0b7211 */ /* 0x080fe200000f0eff */
[C---:B------:R-:W-:Y:S01]  /*1290*/  IMAD R14, R33.reuse, 0x2, R78 ;  /* 0x00000002210e7824 */ /* 0x040fe200078e024e */
[----:B------:R-:W-:Y:S02]  /*12a0*/  LEA.HI.X.SX32 R7, R70, R27, 0x1, P1 ;  /* 0x0000001b46077211 */ /* 0x000fe400008f0eff */
[C---:B--2---:R-:W-:Y:S01]  /*12b0*/  LEA R12, P0, R78.reuse, R29, 0x1 ;  /* 0x0000001d4e0c7211 */ /* 0x044fe200078008ff */
[----:B------:R-:W-:Y:S01]  /*12c0*/  IMAD R70, R33, 0x2, R14 ;  /* 0x0000000221467824 */ /* 0x000fe200078e020e */
[----:B------:R-:W5:Y:S02]  /*12d0*/  LDG.E.U16 R76, desc[UR30][R10.64] ;  /* 0x0000001e0a4c7981 */ /* 0x000f64000c1e1500 */
[----:B------:R-:W-:-:S02]  /*12e0*/  LEA.HI.X.SX32 R13, R78, R27, 0x1, P0 ;  /* 0x0000001b4e0d7211 */ /* 0x000fc400000f0eff */
[C---:B---3--:R-:W-:Y:S01]  /*12f0*/  LEA R2, P0, R14.reuse, R29, 0x1 ;  /* 0x0000001d0e027211 */ /* 0x048fe200078008ff */
[----:B------:R-:W5:Y:S01]  /*1300*/  LDG.E.U16 R78, desc[UR30][R6.64] ;  /* 0x0000001e064e7981 */ /* 0x000f62000c1e1500 */
[C---:B------:R-:W-:Y:S02]  /*1310*/  LEA R82, R33.reuse, R70, 0x1 ;  /* 0x0000004621527211 */ /* 0x040fe400078e08ff */
[----:B------:R-:W-:Y:S01]  /*1320*/  LEA.HI.X.SX32 R3, R14, R27, 0x1, P0 ;  /* 0x0000001b0e037211 */ /* 0x000fe200000f0eff */
[----:B------:R-:W5:Y:S01]  /*1330*/  LDG.E.U16 R77, desc[UR30][R12.64] ;  /* 0x0000001e0c4d7981 */ /* 0x000f62000c1e1500 */
[-C--:B------:R-:W-:Y:S01]  /*1340*/  LEA R14, P0, R70, R29.reuse, 0x1 ;  /* 0x0000001d460e7211 */ /* 0x080fe200078008ff */
[C---:B------:R-:W-:Y:S01]  /*1350*/  IMAD R84, R33.reuse, 0x2, R82 ;  /* 0x0000000221547824 */ /* 0x040fe200078e0252 */
[----:B----4-:R-:W-:Y:S01]  /*1360*/  LEA R8, P1, R82, R29, 0x1 ;  /* 0x0000001d52087211 */ /* 0x010fe200078208ff */
[----:B------:R0:W5:Y:S01]  /*1370*/  LDG.E.U16 R79, desc[UR30][R2.64] ;  /* 0x0000001e024f7981 */ /* 0x000162000c1e1500 */
[-C--:B------:R-:W-:Y:S01]  /*1380*/  LEA.HI.X.SX32 R15, R70, R27.reuse, 0x1, P0 ;  /* 0x0000001b460f7211 */ /* 0x080fe200000f0eff */
[----:B------:R-:W-:Y:S01]  /*1390*/  IMAD R70, R33, 0x2, R84 ;  /* 0x0000000221467824 */ /* 0x000fe200078e0254 */
[----:B------:R-:W-:-:S02]  /*13a0*/  LEA.HI.X.SX32 R9, R82, R27, 0x1, P1 ;  /* 0x0000001b52097211 */ /* 0x000fc400008f0eff */
[C---:B-1----:R-:W-:Y:S01]  /*13b0*/  LEA R4, P0, R84.reuse, R29, 0x1 ;  /* 0x0000001d54047211 */ /* 0x042fe200078008ff */
[C---:B------:R-:W-:Y:S01]  /*13c0*/  IMAD R82, R33.reuse, 0x2, R70 ;  /* 0x0000000221527824 */ /* 0x040fe200078e0246 */
[----:B------:R-:W5:Y:S01]  /*13d0*/  LDG.E.U16 R14, desc[UR30][R14.64] ;  /* 0x0000001e0e0e7981 */ /* 0x000f62000c1e1500 */
[----:B0-----:R-:W0:Y:S01]  /*13e0*/  LDC.64 R2, c[0x0][0x3c0] ;  /* 0x0000f000ff027b82 */ /* 0x001e220000000a00 */
[----:B------:R-:W-:Y:S02]  /*13f0*/  LEA.HI.X.SX32 R5, R84, R27, 0x1, P0 ;  /* 0x0000001b54057211 */ /* 0x000fe400000f0eff */
[----:B------:R-:W-:Y:S02]  /*1400*/  LEA R84, R33, R82, 0x1 ;  /* 0x0000005221547211 */ /* 0x000fe400078e08ff */
[----:B------:R1:W5:Y:S01]  /*1410*/  LDG.E.U16 R33, desc[UR30][R8.64] ;  /* 0x0000001e08217981 */ /* 0x000362000c1e1500 */
[-C--:B------:R-:W-:Y:S02]  /*1420*/  LEA R6, P0, R70, R29.reuse, 0x1 ;  /* 0x0000001d46067211 */ /* 0x080fe400078008ff */
[----:B-1----:R-:W1:Y:S01]  /*1430*/  LDC.64 R8, c[0x0][0x388] ;  /* 0x0000e200ff087b82 */ /* 0x002e620000000a00 */
[----:B------:R-:W-:-:S02]  /*1440*/  LEA R10, P1, R82, R29, 0x1 ;  /* 0x0000001d520a7211 */ /* 0x000fc400078208ff */
[-C--:B------:R-:W-:Y:S02]  /*1450*/  LEA.HI.X.SX32 R7, R70, R27.reuse, 0x1, P0 ;  /* 0x0000001b46077211 */ /* 0x080fe400000f0eff */
[----:B------:R-:W-:Y:S02]  /*1460*/  LOP3.LUT R70, R0, 0x7f, RZ, 0xc0, !PT ;  /* 0x0000007f00467812 */ /* 0x000fe400078ec0ff */
[----:B------:R-:W-:Y:S02]  /*1470*/  LEA.HI.X.SX32 R11, R82, R27, 0x1, P1 ;  /* 0x0000001b520b7211 */ /* 0x000fe400008f0eff */
[----:B------:R-:W-:Y:S01]  /*1480*/  LEA R12, P0, R84, R29, 0x1 ;  /* 0x0000001d540c7211 */ /* 0x000fe200078008ff */
[----:B------:R-:W-:Y:S01]  /*1490*/  IMAD R15, R70, UR4, RZ ;  /* 0x00000004460f7c24 */ /* 0x000fe2000f8e02ff */
[----:B------:R2:W5:Y:S01]  /*14a0*/  LDG.E.U16 R29, desc[UR30][R4.64] ;  /* 0x0000001e041d7981 */ /* 0x000562000c1e1500 */
[----:B0-----:R-:W-:Y:S02]  /*14b0*/  IMAD R2, R2, UR24, RZ ;  /* 0x0000001802027c24 */ /* 0x001fe4000f8e02ff */
[----:B------:R-:W-:Y:S01]  /*14c0*/  IMAD R82, R68, R3, RZ ;  /* 0x0000000344527224 */ /* 0x000fe200078e02ff */
[----:B------:R0:W5:Y:S01]  /*14d0*/  LDG.E.U16 R7, desc[UR30][R6.64] ;  /* 0x0000001e06077981 */ /* 0x000162000c1e1500 */
[----:B------:R-:W-:-:S02]  /*14e0*/  LEA.HI.X.SX32 R13, R84, R27, 0x1, P0 ;  /* 0x0000001b540d7211 */ /* 0x000fc400000f0eff */
[----:B------:R-:W-:Y:S01]  /*14f0*/  SHF.R.U32.HI R27, RZ, 0x5, R0 ;  /* 0x00000005ff1b7819 */ /* 0x000fe20000011600 */
[----:B------:R3:W5:Y:S01]  /*1500*/  LDG.E.U16 R11, desc[UR30][R10.64] ;  /* 0x0000001e0a0b7981 */ /* 0x000762000c1e1500 */
[----:B--2---:R-:W-:Y:S02]  /*1510*/  IMAD.SHL.U32 R5, R2, 0x2, RZ ;  /* 0x0000000202057824 */ /* 0x004fe400078e00ff */
[----:B0-----:R-:W-:Y:S01]  /*1520*/  IMAD.SHL.U32 R6, R15, 0x2, RZ ;  /* 0x000000020f067824 */ /* 0x001fe200078e00ff */
[----:B------:R-:W-:Y:S01]  /*1530*/  R2UR UR29, R80 ;  /* 0x00000000501d72ca */ /* 0x000fe200000e0000 */
[----:B------:R-:W-:Y:S01]  /*1540*/  IMAD.HI R4, R2, 0x2, RZ ;  /* 0x0000000202047827 */ /* 0x000fe200078e02ff */
[----:B------:R0:W5:Y:S03]  /*1550*/  LDG.E.U16 R13, desc[UR30][R12.64] ;  /* 0x0000001e0c0d7981 */ /* 0x000166000c1e1500 */
[----:B---3--:R-:W-:Y:S01]  /*1560*/  IMAD R10, R3, 0x2, R82 ;  /* 0x00000002030a7824 */ /* 0x008fe200078e0252 */
[----:B------:R-:W-:Y:S01]  /*1570*/  R2UR UR13, R27 ;  /* 0x000000001b0d72ca */ /* 0x000fe200000e0000 */
[----:B------:R-:W-:Y:S01]  /*1580*/  IMAD.HI R15, R15, 0x2, RZ ;  /* 0x000000020f0f7827 */ /* 0x000fe200078e02ff */
[----:B-1----:R-:W-:-:S02]  /*1590*/  IADD3 R89, P0, P1, R6, R8, R5 ;  /* 0x0000000806597210 */ /* 0x002fc4000791e005 */
[----:B------:R-:W-:Y:S02]  /*15a0*/  SHF.R.S32.HI R27, RZ, 0x7, R0 ;  /* 0x00000007ff1b7819 */ /* 0x000fe40000011400 */
[----:B------:R-:W-:Y:S02]  /*15b0*/  LEA R6, R3, R10, 0x1 ;  /* 0x0000000a03067211 */ /* 0x000fe400078e08ff */
[----:B------:R-:W-:Y:S02]  /*15c0*/  SGXT R2, R27, 0x1 ;  /* 0x000000011b02781a */ /* 0x000fe40000000200 */
[----:B------:R-:W-:Y:S01]  /*15d0*/  IADD3.X R15, PT, PT, R15, R9, R4, P0, P1 ;  /* 0x000000090f0f7210 */ /* 0x000fe200007e2404 */
[----:B------:R-:W-:Y:S01]  /*15e0*/  IMAD R4, R3, 0x2, R6 ;  /* 0x0000000203047824 */ /* 0x000fe200078e0206 */
[----:B------:R-:W-:-:S03]  /*15f0*/  LOP3.LUT R5, R2, 0x90, RZ, 0xc0, !PT ;  /* 0x0000009002057812 */ /* 0x000fc600078ec0ff */
[----:B------:R-:W-:Y:S01]  /*1600*/  IMAD R2, R3, 0x2, R4 ;  /* 0x0000000203027824 */ /* 0x000fe200078e0204 */
[----:B------:R-:W-:-:S04]  /*1610*/  LEA R106, P0, R82, R89, 0x1 ;  /* 0x00000059526a7211 */ /* 0x000fc800078008ff */
[C---:B------:R-:W-:Y:S02]  /*1620*/  LEA R8, R3.reuse, R2, 0x1 ;  /* 0x0000000203087211 */ /* 0x040fe400078e08ff */
[----:B------:R-:W-:Y:S02]  /*1630*/  LEA.HI.X.SX32 R107, R82, R15, 0x1, P0 ;  /* 0x0000000f526b7211 */ /* 0x000fe400000f0eff */
[-C--:B------:R-:W-:Y:S01]  /*1640*/  LEA R96, P2, R4, R89.reuse, 0x1 ;  /* 0x0000005904607211 */ /* 0x080fe200078408ff */
[C---:B------:R-:W-:Y:S01]  /*1650*/  IMAD R82, R3.reuse, 0x2, R8 ;  /* 0x0000000203527824 */ /* 0x040fe200078e0208 */
[----:B------:R-:W-:Y:S01]  /*1660*/  LEA R98, P0, R6, R89, 0x1 ;  /* 0x0000005906627211 */ /* 0x000fe200078008ff */
[----:B------:R-:W-:Y:S01]  /*1670*/  IMAD.SHL.U32 R80, R0, 0x2, RZ ;  /* 0x0000000200507824 */ /* 0x000fe200078e00ff */
[----:B------:R-:W-:Y:S01]  /*1680*/  LEA.HI.X.SX32 R97, R4, R15, 0x1, P2 ;  /* 0x0000000f04617211 */ /* 0x000fe200010f0eff */
[----:B------:R-:W-:Y:S01]  /*1690*/  IMAD R4, R3, 0x2, R82 ;  /* 0x0000000203047824 */ /* 0x000fe200078e0252 */
[----:B------:R-:W-:-:S02]  /*16a0*/  LEA R102, P1, R10, R89, 0x1 ;  /* 0x000000590a667211 */ /* 0x000fc400078208ff */
[-C--:B------:R-:W-:Y:S02]  /*16b0*/  LEA.HI.X.SX32 R99, R6, R15.reuse, 0x1, P0 ;  /* 0x0000000f06637211 */ /* 0x080fe400000f0eff */
[----:B0-----:R-:W-:Y:S02]  /*16c0*/  LOP3.LUT R12, R0, 0x40, RZ, 0xc0, !PT ;  /* 0x00000040000c7812 */ /* 0x001fe400078ec0ff */
[----:B------:R-:W-:Y:S02]  /*16d0*/  LOP3.LUT R9, R5, 0x7e, R80, 0x78, !PT ;  /* 0x0000007e05097812 */ /* 0x000fe400078e7850 */
[----:B------:R-:W-:Y:S02]  /*16e0*/  LEA.HI.X.SX32 R103, R10, R15, 0x1, P1 ;  /* 0x0000000f0a677211 */ /* 0x000fe400008f0eff */
[-C--:B------:R-:W-:Y:S02]  /*16f0*/  LEA R94, P0, R2, R89.reuse, 0x1 ;  /* 0x00000059025e7211 */ /* 0x080fe400078008ff */
[----:B------:R-:W-:-:S02]  /*1700*/  LEA R92, P1, R8, R89, 0x1 ;  /* 0x00000059085c7211 */ /* 0x000fc400078208ff */
[-C--:B------:R-:W-:Y:S02]  /*1710*/  LEA R90, P2, R82, R89.reuse, 0x1 ;  /* 0x00000059525a7211 */ /* 0x080fe400078408ff */
[----:B------:R-:W-:Y:S02]  /*1720*/  LEA R88, P3, R4, R89, 0x1 ;  /* 0x0000005904587211 */ /* 0x000fe400078608ff */
[-C--:B------:R-:W-:Y:S01]  /*1730*/  LEA.HI.X.SX32 R95, R2, R15.reuse, 0x1, P0 ;  /* 0x0000000f025f7211 */ /* 0x080fe200000f0eff */
[----:B------:R-:W-:Y:S01]  /*1740*/  IMAD R2, R12, 0x100, R9 ;  /* 0x000001000c027824 */ /* 0x000fe200078e0209 */
[-C--:B------:R-:W-:Y:S02]  /*1750*/  LEA.HI.X.SX32 R93, R8, R15.reuse, 0x1, P1 ;  /* 0x0000000f085d7211 */ /* 0x080fe400008f0eff */
[-C--:B------:R-:W-:Y:S02]  /*1760*/  LEA.HI.X.SX32 R91, R82, R15.reuse, 0x1, P2 ;  /* 0x0000000f525b7211 */ /* 0x080fe400010f0eff */
[----:B------:R-:W-:Y:S01]  /*1770*/  LEA.HI.X.SX32 R89, R4, R15, 0x1, P3 ;  /* 0x0000000f04597211 */ /* 0x000fe200018f0eff */
[----:B------:R-:W-:Y:S06]  /*1780*/  @P5 BRA `(.L_x_5) ;  /* 0x0000000000185947 */ /* 0x000fec0003800000 */
[----:B------:R-:W-:Y:S01]  /*1790*/  ELECT P0, URZ, PT ;  /* 0x0000000000ff782f */ /* 0x000fe20003800000 */
[----:B------:R-:W-:Y:S01]  /*17a0*/  HFMA2 R4, -RZ, RZ, 0, 5.9604644775390625e-08 ;  /* 0x00000001ff047431 */ /* 0x000fe200000001ff */
[----:B------:R-:W-:Y:S01]  /*17b0*/  UMOV UR4, 0x40 ;  /* 0x0000004000047882 */ /* 0x000fe20000000000 */
[----:B------:R-:W-:Y:S01]  /*17c0*/  UVIRTCOUNT.DEALLOC.SMPOOL 0x80 ;  /* 0x000000800000784c */ /* 0x000fe20000000000 */
[----:B------:R-:W-:-:S09]  /*17d0*/  ULEA UR4, UR6, UR4, 0x18 ;  /* 0x0000000406047291 */ /* 0x000fd2000f8ec0ff */
[----:B------:R0:W-:Y:S03]  /*17e0*/  @P0 STS.U8 [UR4], R4 ;  /* 0x00000004ff000988 */ /* 0x0001e60008000004 */
.L_x_5:
[----:B------:R-:W-:Y:S01]  /*17f0*/  USHF.L.U32 UR9, UR13, 0x15, URZ ;  /* 0x000000150d097899 */ /* 0x000fe200080006ff */
[C---:B0-----:R-:W-:Y:S01]  /*1800*/  LOP3.LUT R4, R2.reuse, 0x20, RZ, 0x3c, !PT ;  /* 0x0000002002047812 */ /* 0x041fe200078e3cff */
[----:B------:R-:W-:Y:S01]  /*1810*/  ULOP3.LUT UR25, UR13, 0x4, URZ, 0xc0, !UPT ;  /* 0x000000040d197892 */ /* 0x000fe2000f8ec0ff */
[C---:B------:R-:W-:Y:S01]  /*1820*/  LOP3.LUT R6, R2.reuse, 0x40, RZ, 0x3c, !PT ;  /* 0x0000004002067812 */ /* 0x040fe200078e3cff */
[----:B------:R-:W-:Y:S01]  /*1830*/  ULOP3.LUT UR9, UR9, 0x600000, URZ, 0xc0, !UPT ;  /* 0x0060000009097892 */ /* 0x000fe2000f8ec0ff */
[----:B------:R-:W-:Y:S01]  /*1840*/  LOP3.LUT R5, R2, 0x60, RZ, 0x3c, !PT ;  /* 0x0000006002057812 */ /* 0x000fe200078e3cff */
[----:B-----5:R-:W-:Y:S01]  /*1850*/  STS.U16 [R2+UR23], R16 ;  /* 0x0000001002007988 */ /* 0x020fe20008000417 */
[----:B------:R-:W-:Y:S01]  /*1860*/  LOP3.LUT P6, RZ, R0, 0xff, RZ, 0xc0, !PT ;  /* 0x000000ff00ff7812 */ /* 0x000fe200078cc0ff */
[----:B------:R-:W-:Y:S01]  /*1870*/  UIADD3 UR22, UPT, UPT, UR29, UR9, URZ ;  /* 0x000000091d167290 */ /* 0x000fe2000fffe0ff */
[----:B------:R-:W-:Y:S01]  /*1880*/  PRMT R15, RZ, 0x7610, R15 ;  /* 0x00007610ff0f7816 */ /* 0x000fe2000000000f */
[----:B------:R-:W-:Y:S01]  /*1890*/  STS.U16 [R2+UR23+0x400], R20 ;  /* 0x0004001402007988 */ /* 0x000fe20008000417 */
[----:B------:R-:W-:Y:S01]  /*18a0*/  UMOV UR8, 0x1 ;  /* 0x0000000100087882 */ /* 0x000fe20000000000 */
[----:B------:R-:W-:Y:S01]  /*18b0*/  ULEA UR22, UR25, UR22, 0x4 ;  /* 0x0000001619167291 */ /* 0x000fe2000f8e20ff */
[----:B------:R-:W-:Y:S01]  /*18c0*/  PRMT R8, RZ, 0x7610, R8 ;  /* 0x00007610ff087816 */ /* 0x000fe20000000008 */
[----:B------:R-:W-:Y:S04]  /*18d0*/  STS.U16 [R2+UR23+0x800], R24 ;  /* 0x0008001802007988 */ /* 0x000fe80008000417 */
[----:B------:R-:W-:Y:S04]  /*18e0*/  STS.U16 [R2+UR23+0xc00], R30 ;  /* 0x000c001e02007988 */ /* 0x000fe80008000417 */
[----:B------:R-:W-:Y:S01]  /*18f0*/  STS.U16 [R2+UR23+0x1000], R35 ;  /* 0x0010002302007988 */ /* 0x000fe20008000417 */
[----:B------:R-:W-:Y:S01]  /*1900*/  VOTEU.ALL UP0, P6 ;  /* 0x0000000000ff7886 */ /* 0x000fe20003000000 */
[----:B------:R-:W-:-:S02]  /*1910*/  VOTEU.ALL UP1, P6 ;  /* 0x0000000000ff7886 */ /* 0x000fc40003020000 */
[----:B------:R-:W-:Y:S04]  /*1920*/  STS.U16 [R2+UR23+0x1400], R39 ;  /* 0x0014002702007988 */ /* 0x000fe80008000417 */
[----:B------:R-:W-:Y:S01]  /*1930*/  STS.U16 [R2+UR23+0x1800], R43 ;  /* 0x0018002b02007988 */ /* 0x000fe20008000417 */
[----:B------:R-:W-:-:S04]  /*1940*/  @!UP0 UIADD3 UR4, UPT, UPT, -UR8, 0x100000, URZ ;  /* 0x0010000008048890 */ /* 0x000fc8000fffe1ff */
[----:B------:R-:W-:Y:S02]  /*1950*/  @!UP0 USHF.L.U32 UR5, UR4, 0xb, URZ ;  /* 0x0000000b04058899 */ /* 0x000fe400080006ff */
[----:B------:R-:W-:Y:S01]  /*1960*/  @!UP0 USHF.L.U32 UR4, UR4, 0x1, URZ ;  /* 0x0000000104048899 */ /* 0x000fe200080006ff */
[----:B------:R-:W0:Y:S01]  /*1970*/  LDCU.64 UR6, c[0x0][0x3d0] ;  /* 0x00007a00ff0677ac */ /* 0x000e220008000a00 */
[----:B------:R-:W-:Y:S04]  /*1980*/  STS.U16 [R2+UR23+0x1c00], R47 ;  /* 0x001c002f02007988 */ /* 0x000fe80008000417 */
[----:B------:R-:W-:Y:S04]  /*1990*/  STS.U16 [R2+UR23+0x2000], R51 ;  /* 0x0020003302007988 */ /* 0x000fe80008000417 */
[----:B------:R-:W-:Y:S04]  /*19a0*/  STS.U16 [R2+UR23+0x2400], R55 ;  /* 0x0024003702007988 */ /* 0x000fe80008000417 */
[----:B------:R-:W-:Y:S04]  /*19b0*/  STS.U16 [R2+UR23+0x2800], R59 ;  /* 0x0028003b02007988 */ /* 0x000fe80008000417 */
[----:B------:R-:W-:Y:S04]  /*19c0*/  STS.U16 [R2+UR23+0x2c00], R63 ;  /* 0x002c003f02007988 */ /* 0x000fe80008000417 */
[----:B------:R-:W-:Y:S04]  /*19d0*/  STS.U16 [R2+UR23+0x3000], R67 ;  /* 0x0030004302007988 */ /* 0x000fe80008000417 */
[----:B------:R-:W-:Y:S04]  /*19e0*/  STS.U16 [R2+UR23+0x3400], R74 ;  /* 0x0034004a02007988 */ /* 0x000fe80008000417 */
[----:B------:R1:W-:Y:S04]  /*19f0*/  STS.U16 [R2+UR23+0x3800], R77 ;  /* 0x0038004d02007988 */ /* 0x0003e80008000417 */
[----:B------:R-:W-:Y:S04]  /*1a00*/  STS.U16 [R2+UR23+0x3c00], R29 ;  /* 0x003c001d02007988 */ /* 0x000fe80008000417 */
[----:B------:R-:W-:Y:S01]  /*1a10*/  STS.U16 [R4+UR23+0x100], R17 ;  /* 0x0001001104007988 */ /* 0x000fe20008000417 */
[----:B-1----:R-:W-:-:S03]  /*1a20*/  VIADD R77, R83, 0x80 ;  /* 0x00000080534d7836 */ /* 0x002fc60000000000 */
[----:B------:R-:W-:Y:S02]  /*1a30*/  STS.U16 [R4+UR23+0x500], R21 ;  /* 0x0005001504007988 */ /* 0x000fe40008000417 */
[----:B------:R-:W-:Y:S02]  /*1a40*/  ISETP.GT.AND P0, PT, R77, RZ, PT ;  /* 0x000000ff4d00720c */ /* 0x000fe40003f04270 */
[----:B------:R-:W-:Y:S04]  /*1a50*/  STS.U16 [R4+UR23+0x900], R25 ;  /* 0x0009001904007988 */ /* 0x000fe80008000417 */
        /* <DEDUP_REMOVED lines=15> */
[----:B-1----:R-:W-:-:S03]  /*1b50*/  PRMT R7, RZ, 0x7610, R7 ;  /* 0x00007610ff077816 */ /* 0x002fc60000000007 */
[----:B------:R-:W-:Y:S01]  /*1b60*/  STS.U16 [R6+UR23+0xa00], R26 ;  /* 0x000a001a06007988 */ /* 0x000fe20008000417 */
[----:B------:R-:W-:-:S03]  /*1b70*/  PRMT R4, RZ, 0x7610, R4 ;  /* 0x00007610ff047816 */ /* 0x000fc60000000004 */
        /* <DEDUP_REMOVED lines=14> */
[----:B------:R2:W-:Y:S01]  /*1c60*/  STS.U16 [R5+UR23+0x700], R23 ;  /* 0x0007001705007988 */ /* 0x0005e20008000417 */
[----:B------:R-:W-:-:S02]  /*1c70*/  PRMT R10, RZ, 0x7610, R10 ;  /* 0x00007610ff0a7816 */ /* 0x000fc4000000000a */
[----:B-1----:R-:W-:Y:S01]  /*1c80*/  PRMT R11, RZ, 0x7610, R11 ;  /* 0x00007610ff0b7816 */ /* 0x002fe2000000000b */
[----:B------:R-:W-:Y:S01]  /*1c90*/  STS.U16 [R5+UR23+0xb00], R28 ;  /* 0x000b001c05007988 */ /* 0x000fe20008000417 */
[----:B------:R-:W-:-:S03]  /*1ca0*/  PRMT R6, RZ, 0x7610, R6 ;  /* 0x00007610ff067816 */ /* 0x000fc60000000006 */
[----:B------:R-:W-:Y:S01]  /*1cb0*/  STS.U16 [R5+UR23+0xf00], R34 ;  /* 0x000f002205007988 */ /* 0x000fe20008000417 */
[----:B--2---:R-:W1:Y:S03]  /*1cc0*/  LDC.64 R22, c[0x0][0x390] ;  /* 0x0000e400ff167b82 */ /* 0x004e660000000a00 */
        /* <DEDUP_REMOVED lines=11> */
[----:B------:R2:W-:Y:S01]  /*1d80*/  STS.U16 [R5+UR23+0x3f00], R13 ;  /* 0x003f000d05007988 */ /* 0x0005e20008000417 */
[----:B------:R-:W-:Y:S01]  /*1d90*/  STTM.x64 tmem[UR22], RZ ;  /* 0x000000ff000079ed */ /* 0x000fe20008340016 */
[----:B------:R-:W3:Y:S02]  /*1da0*/  FENCE.VIEW.ASYNC.T ;  /* 0x00000000000073c6 */ /* 0x000ee40000000200 */
[----:B---3--:R-:W-:Y:S01]  /*1db0*/  BAR.SYNC.DEFER_BLOCKING 0x0 ;  /* 0x0000000000007b1d */ /* 0x008fe20000010000 */
[----:B--2---:R-:W-:-:S05]  /*1dc0*/  PRMT R13, RZ, 0x7610, R13 ;  /* 0x00007610ff0d7816 */ /* 0x004fca000000000d */
[----:B------:R-:W2:Y:S02]  /*1dd0*/  FENCE.VIEW.ASYNC.S ;  /* 0x00000000000073c6 */ /* 0x000ea40000000000 */
[----:B--2---:R2:W3:Y:S02]  /*1de0*/  @!UP1 SYNCS.EXCH.64 URZ, [UR23+0xb000], UR4 ;  /* 0x00b0000417ff95b2 */ /* 0x0044e40008000100 */
[----:B---3--:R-:W-:Y:S06]  /*1df0*/  BAR.SYNC.DEFER_BLOCKING 0x0 ;  /* 0x0000000000007b1d */ /* 0x008fec0000010000 */
[----:B------:R-:W3:Y:S04]  /*1e00*/  @P0 LDG.E.U16 R7, desc[UR30][R106.64] ;  /* 0x0000001e6a070981 */ /* 0x000ee8000c1e1500 */
[----:B------:R-:W4:Y:S04]  /*1e10*/  @P0 LDG.E.U16 R15, desc[UR30][R94.64] ;  /* 0x0000001e5e0f0981 */ /* 0x000f28000c1e1500 */
[----:B------:R-:W4:Y:S04]  /*1e20*/  @P0 LDG.E.U16 R4, desc[UR30][R102.64] ;  /* 0x0000001e66040981 */ /* 0x000f28000c1e1500 */
[----:B------:R-:W4:Y:S04]  /*1e30*/  @P0 LDG.E.U16 R8, desc[UR30][R92.64] ;  /* 0x0000001e5c080981 */ /* 0x000f28000c1e1500 */
[----:B------:R-:W4:Y:S04]  /*1e40*/  @P0 LDG.E.U16 R11, desc[UR30][R98.64] ;  /* 0x0000001e620b0981 */ /* 0x000f28000c1e1500 */
[----:B------:R-:W4:Y:S04]  /*1e50*/  @P0 LDG.E.U16 R13, desc[UR30][R90.64] ;  /* 0x0000001e5a0d0981 */ /* 0x000f28000c1e1500 */
[----:B------:R-:W4:Y:S04]  /*1e60*/  @P0 LDG.E.U16 R6, desc[UR30][R96.64] ;  /* 0x0000001e60060981 */ /* 0x000f28000c1e1500 */
[----:B------:R-:W4:Y:S01]  /*1e70*/  @P0 LDG.E.U16 R10, desc[UR30][R88.64] ;  /* 0x0000001e580a0981 */ /* 0x000f22000c1e1500 */
[----:B------:R-:W-:Y:S01]  /*1e80*/  LOP3.LUT R2, R0, 0xf, RZ, 0xc0, !PT ;  /* 0x0000000f00027812 */ /* 0x000fe200078ec0ff */
[----:B0-----:R-:W-:-:S02]  /*1e90*/  UIMAD UR6, UR24, UR6, URZ ;  /* 0x00000006180672a4 */ /* 0x001fc4000f8e02ff */
[----:B------:R-:W-:-:S04]  /*1ea0*/  @!UP0 UIADD3 UR14, UPT, UPT, -UR8, 0x100000, URZ ;  /* 0x00100000080e8890 */ /* 0x000fc8000fffe1ff */
[----:B------:R-:W-:Y:S02]  /*1eb0*/  @!UP0 USHF.L.U32 UR15, UR14, 0xb, URZ ;  /* 0x0000000b0e0f8899 */ /* 0x000fe400080006ff */
[----:B------:R-:W-:Y:S01]  /*1ec0*/  @!UP0 USHF.L.U32 UR14, UR14, 0x1, URZ ;  /* 0x000000010e0e8899 */ /* 0x000fe200080006ff */
[----:B------:R-:W-:Y:S01]  /*1ed0*/  IMAD R76, R12, 0x20, R9 ;  /* 0x000000200c4c7824 */ /* 0x000fe200078e0209 */
[----:B------:R-:W-:Y:S01]  /*1ee0*/  VOTEU.ALL UP1, P6 ;  /* 0x0000000000ff7886 */ /* 0x000fe20003020000 */
[----:B------:R-:W-:Y:S01]  /*1ef0*/  IMAD R2, R2, UR7, RZ ;  /* 0x0000000702027c24 */ /* 0x000fe2000f8e02ff */
[----:B------:R-:W-:Y:S02]  /*1f00*/  USHF.L.U32 UR10, UR6, 0x1, URZ ;  /* 0x00000001060a7899 */ /* 0x000fe400080006ff */
[----:B--2---:R-:W-:Y:S01]  /*1f10*/  UIMAD.WIDE UR4, UR6, 0x2, URZ ;  /* 0x00000002060478a5 */ /* 0x004fe2000f8e02ff */
[----:B------:R-:W-:Y:S01]  /*1f20*/  IMAD.SHL.U32 R5, R2, 0x2, RZ ;  /* 0x0000000202057824 */ /* 0x000fe200078e00ff */
[----:B------:R-:W-:Y:S01]  /*1f30*/  LOP3.LUT R75, R76, 0x20, RZ, 0x3c, !PT ;  /* 0x000000204c4b7812 */ /* 0x000fe200078e3cff */
[----:B------:R-:W-:Y:S01]  /*1f40*/  IMAD.HI R2, R2, 0x2, RZ ;  /* 0x0000000202027827 */ /* 0x000fe200078e02ff */
[C---:B------:R-:W-:Y:S01]  /*1f50*/  LOP3.LUT R74, R76.reuse, 0x40, RZ, 0x3c, !PT ;  /* 0x000000404c4a7812 */ /* 0x040fe200078e3cff */
[----:B------:R-:W-:Y:S01]  /*1f60*/  UIADD3 UR21, UPT, UPT, UR29, 0x80, URZ ;  /* 0x000000801d157890 */ /* 0x000fe2000fffe0ff */
[----:B-1----:R-:W-:Y:S01]  /*1f70*/  IADD3 R111, P1, P2, R5, UR10, R22 ;  /* 0x0000000a056f7c10 */ /* 0x002fe2000fa3e016 */
[----:B------:R0:W1:Y:S01]  /*1f80*/  @!UP1 SYNCS.EXCH.64 URZ, [UR23+0xb008], UR14 ;  /* 0x00b0080e17ff95b2 */ /* 0x0000620008000100 */
[----:B------:R-:W-:Y:S01]  /*1f90*/  LOP3.LUT R73, R76, 0x60, RZ, 0x3c, !PT ;  /* 0x000000604c497812 */ /* 0x000fe200078e3cff */
[----:B------:R-:W-:Y:S01]  /*1fa0*/  VOTEU.ALL UP1, P6 ;  /* 0x0000000000ff7886 */ /* 0x000fe20003020000 */
[----:B------:R-:W-:Y:S01]  /*1fb0*/  IADD3.X R23, PT, PT, R2, UR5, R23, P1, P2 ;  /* 0x0000000502177c10 */ /* 0x000fe20008fe4417 */
[----:B------:R-:W-:-:S02]  /*1fc0*/  UIADD3 UR20, UPT, UPT, UR9, UR21, URZ ;  /* 0x0000001509147290 */ /* 0x000fc4000fffe0ff */
[----:B------:R-:W-:-:S04]  /*1fd0*/  @!UP0 UIADD3 UR4, UPT, UPT, -UR8, 0x100000, URZ ;  /* 0x0010000008048890 */ /* 0x000fc8000fffe1ff */
[----:B------:R-:W-:Y:S02]  /*1fe0*/  @!UP0 USHF.L.U32 UR5, UR4, 0xb, URZ ;  /* 0x0000000b04058899 */ /* 0x000fe400080006ff */
[----:B------:R-:W-:Y:S02]  /*1ff0*/  @!UP0 USHF.L.U32 UR4, UR4, 0x1, URZ ;  /* 0x0000000104048899 */ /* 0x000fe400080006ff */
[----:B------:R-:W-:Y:S01]  /*2000*/  UIADD3 UR8, UPT, UPT, UR23, 0x9000, URZ ;  /* 0x0000900017087890 */ /* 0x000fe2000fffe0ff */
[----:B------:R-:W-:Y:S01]  /*2010*/  ISETP.EQ.U32.AND P1, PT, RZ, UR13, P0 ;  /* 0x0000000dff007c0c */ /* 0x000fe20008722070 */
[----:B------:R-:W-:Y:S01]  /*2020*/  ULEA UR20, UR25, UR20, 0x12 ;  /* 0x0000001419147291 */ /* 0x000fe2000f8e90ff */
[----:B---3--:R0:W-:Y:S04]  /*2030*/  STS.U16 [R76+UR23+0x8000], R7 ;  /* 0x008000074c007988 */ /* 0x0081e80008000417 */
[----:B----4-:R0:W-:Y:S04]  /*2040*/  STS.U16 [R76+UR23+0x8400], R15 ;  /* 0x0084000f4c007988 */ /* 0x0101e80008000417 */
[----:B------:R0:W-:Y:S04]  /*2050*/  STS.U16 [R75+UR23+0x8100], R4 ;  /* 0x008100044b007988 */ /* 0x0001e80008000417 */
[----:B------:R0:W-:Y:S04]  /*2060*/  STS.U16 [R75+UR23+0x8500], R8 ;  /* 0x008500084b007988 */ /* 0x0001e80008000417 */
[----:B------:R0:W-:Y:S04]  /*2070*/  STS.U16 [R74+UR23+0x8200], R11 ;  /* 0x0082000b4a007988 */ /* 0x0001e80008000417 */
[----:B------:R0:W-:Y:S04]  /*2080*/  STS.U16 [R74+UR23+0x8600], R13 ;  /* 0x0086000d4a007988 */ /* 0x0001e80008000417 */
[----:B------:R0:W-:Y:S04]  /*2090*/  STS.U16 [R73+UR23+0x8300], R6 ;  /* 0x0083000649007988 */ /* 0x0001e80008000417 */
[----:B------:R0:W-:Y:S01]  /*20a0*/  STS.U16 [R73+UR23+0x8700], R10 ;  /* 0x0087000a49007988 */ /* 0x0001e20008000417 */
[----:B-1----:R1:W-:Y:S06]  /*20b0*/  MEMBAR.ALL.CTA ;  /* 0x0000000000007992 */ /* 0x0023ec0000008000 */
[----:B-1----:R-:W-:Y:S04]  /*20c0*/  FENCE.VIEW.ASYNC.S ;  /* 0x00000000000073c6 */ /* 0x002fe80000000000 */
[----:B------:R-:W1:Y:S02]  /*20d0*/  FENCE.VIEW.ASYNC.S ;  /* 0x00000000000073c6 */ /* 0x000e640000000000 */
[----:B-1----:R0:W1:Y:S02]  /*20e0*/  @!UP1 SYNCS.EXCH.64 URZ, [UR23+0x9000], UR4 ;  /* 0x0090000417ff95b2 */ /* 0x0020640008000100 */
[----:B-1----:R-:W-:Y:S06]  /*20f0*/  BAR.SYNC.DEFER_BLOCKING 0x0 ;  /* 0x0000000000007b1d */ /* 0x002fec0000010000 */
[----:B0-----:R-:W-:Y:S05]  /*2100*/  @!P1 BRA `(.L_x_6) ;  /* 0x0000000000dc9947 */ /* 0x001fea0003800000 */
[----:B------:R-:W-:Y:S02]  /*2110*/  USHF.R.U32.HI UR11, URZ, 0x4, UR23 ;  /* 0x00000004ff0b7899 */ /* 0x000fe40008011617 */
[----:B------:R-:W-:Y:S02]  /*2120*/  UIADD3 UR5, UPT, UPT, UR23, 0x8000, URZ ;  /* 0x0000800017057890 */ /* 0x000fe4000fffe0ff */
[----:B------:R-:W-:Y:S02]  /*2130*/  USGXT.U32 UR11, UR11, 0xe ;  /* 0x0000000e0b0b789a */ /* 0x000fe40008000000 */
[----:B------:R-:W-:Y:S02]  /*2140*/  USHF.R.U32.HI UR5, URZ, 0x4, UR5 ;  /* 0x00000004ff057899 */ /* 0x000fe40008011605 */
[----:B------:R-:W-:Y:S02]  /*2150*/  UIADD3 UR36, UP1, UPT, UR11, 0x4000080, URZ ;  /* 0x040000800b247890 */ /* 0x000fe4000ff3e0ff */
[----:B------:R-:W-:Y:S01]  /*2160*/  USGXT.U32 UR10, UR5, 0xe ;  /* 0x0000000e050a789a */ /* 0x000fe20008000000 */
[----:B------:R-:W-:Y:S01]  /*2170*/  UMOV UR4, URZ ;  /* 0x000000ff00047c82 */ /* 0x000fe20008000000 */
[----:B------:R-:W-:Y:S01]  /*2180*/  UMOV UR6, URZ ;  /* 0x000000ff00067c82 */ /* 0x000fe20008000000 */
[----:B------:R-:W-:-:S02]  /*2190*/  UIADD3.X UR37, UPT, UPT, UR4, 0x40004040, URZ, UP1, !UPT ;  /* 0x4000404004257890 */ /* 0x000fc40008ffe4ff */
[----:B------:R-:W-:Y:S01]  /*21a0*/  UIADD3 UR42, UP1, UPT, UR10, 0x2, URZ ;  /* 0x000000020a2a7890 */ /* 0x000fe2000ff3e0ff */
[----:B------:R-:W-:Y:S01]  /*21b0*/  UMOV UR4, UR8 ;  /* 0x0000000800047c82 */ /* 0x000fe20008000000 */
[----:B------:R-:W-:Y:S02]  /*21c0*/  UMOV UR5, URZ ;  /* 0x000000ff00057c82 */ /* 0x000fe40008000000 */
[----:B------:R-:W-:Y:S01]  /*21d0*/  UIADD3.X UR43, UPT, UPT, UR6, 0x40004040, URZ, UP1, !UPT ;  /* 0x40004040062b7890 */ /* 0x000fe20008ffe4ff */
[----:B------:R-:W-:Y:S01]  /*21e0*/  UMOV UR12, UR4 ;  /* 0x00000004000c7c82 */ /* 0x000fe20008000000 */
[----:B------:R-:W-:Y:S02]  /*21f0*/  ULOP3.LUT UR4, UR11, 0x4000000, URZ, 0xfc, !UPT ;  /* 0x040000000b047892 */ /* 0x000fe4000f8efcff */
[----:B------:R-:W-:Y:S02]  /*2200*/  UIADD3.64 UR44, UPT, UPT, UR36, 0x80, URZ ;  /* 0x00000080242c7897 */ /* 0x000fe4000fffe0ff */
[----:B------:R-:W-:-:S02]  /*2210*/  UIADD3.64 UR46, UPT, UPT, UR42, 0x2, URZ ;  /* 0x000000022a2e7897 */ /* 0x000fc4000fffe0ff */
[----:B------:R-:W-:Y:S02]  /*2220*/  UIADD3.64 UR48, UPT, UPT, UR36, 0x100, URZ ;  /* 0x0000010024307897 */ /* 0x000fe4000fffe0ff */
[----:B------:R-:W-:Y:S02]  /*2230*/  UIADD3.64 UR50, UPT, UPT, UR42, 0x4, URZ ;  /* 0x000000042a327897 */ /* 0x000fe4000fffe0ff */
[----:B------:R-:W-:Y:S02]  /*2240*/  UIADD3.64 UR52, UPT, UPT, UR36, 0x180, URZ ;  /* 0x0000018024347897 */ /* 0x000fe4000fffe0ff */
[----:B------:R-:W-:Y:S02]  /*2250*/  UIADD3.64 UR54, UPT, UPT, UR42, 0x7e, URZ ;  /* 0x0000007e2a367897 */ /* 0x000fe4000fffe0ff */
[----:B------:R-:W-:Y:S02]  /*2260*/  UIADD3.64 UR56, UPT, UPT, UR36, 0x200, URZ ;  /* 0x0000020024387897 */ /* 0x000fe4000fffe0ff */
[----:B------:R-:W-:-:S02]  /*2270*/  UIADD3.64 UR58, UPT, UPT, UR42, 0x80, URZ ;  /* 0x000000802a3a7897 */ /* 0x000fc4000fffe0ff */
[----:B------:R-:W-:Y:S02]  /*2280*/  UIADD3.64 UR60, UPT, UPT, UR36, 0x280, URZ ;  /* 0x00000280243c7897 */ /* 0x000fe4000fffe0ff */
[----:B------:R-:W-:Y:S01]  /*2290*/  UIADD3.64 UR62, UPT, UPT, UR42, 0x82, URZ ;  /* 0x000000822a3e7897 */ /* 0x000fe2000fffe0ff */
[----:B------:R-:W-:Y:S01]  /*22a0*/  UMOV UR16, 0x0 ;  /* 0x0000000000107882 */ /* 0x000fe20000000000 */
[----:B------:R-:W-:Y:S01]  /*22b0*/  UMOV UR17, 0x8048490 ;  /* 0x0804849000117882 */ /* 0x000fe20000000000 */
[----:B------:R-:W-:Y:S01]  /*22c0*/  UIADD3.64 UR64, UPT, UPT, UR36, 0x300, URZ ;  /* 0x0000030024407897 */ /* 0x000fe2000fffe0ff */
[----:B------:R-:W-:Y:S01]  /*22d0*/  UMOV UR5, 0x40004040 ;  /* 0x4000404000057882 */ /* 0x000fe20000000000 */
[----:B------:R-:W-:Y:S01]  /*22e0*/  UIADD3.64 UR66, UPT, UPT, UR42, 0x84, URZ ;  /* 0x000000842a427897 */ /* 0x000fe2000fffe0ff */
[----:B------:R-:W-:Y:S01]  /*22f0*/  UMOV UR11, 0x40004040 ;  /* 0x40004040000b7882 */ /* 0x000fe20000000000 */
[----:B------:R-:W-:Y:S01]  /*2300*/  UMOV UR18, 0x0 ;  /* 0x0000000000127882 */ /* 0x000fe20000000000 */
[----:B------:R-:W-:Y:S01]  /*2310*/  UMOV UR19, 0x8048490 ;  /* 0x0804849000137882 */ /* 0x000fe20000000000 */
[----:B------:R-:W-:Y:S01]  /*2320*/  UMOV UR14, 0x0 ;  /* 0x00000000000e7882 */ /* 0x000fe20000000000 */
[----:B------:R-:W-:Y:S01]  /*2330*/  UMOV UR15, 0x8048490 ;  /* 0x08048490000f7882 */ /* 0x000fe20000000000 */
[----:B------:R0:W-:Y:S01]  /*2340*/  UTCHMMA gdesc[UR4], gdesc[UR10], tmem[UR21], tmem[UR16], idesc[UR17], !UPT ;  /* 0x00ff100a040075ea */ /* 0x0001e2000f800015 */
[----:B------:R-:W-:Y:S01]  /*2350*/  UMOV UR26, 0x0 ;  /* 0x00000000001a7882 */ /* 0x000fe20000000000 */
[----:B------:R-:W-:Y:S01]  /*2360*/  UMOV UR27, 0x8048490 ;  /* 0x08048490001b7882 */ /* 0x000fe20000000000 */
[----:B------:R0:W-:Y:S01]  /*2370*/  UTCHMMA gdesc[UR36], gdesc[UR42], tmem[UR21], tmem[UR18], idesc[UR19], UPT ;  /* 0x00ff122a240075ea */ /* 0x0001e2000b800015 */
        /* <DEDUP_REMOVED lines=12> */
[----:B------:R0:W-:Y:S01]  /*2440*/  UTCHMMA gdesc[UR60], gdesc[UR62], tmem[UR21], tmem[UR40], idesc[UR41], UPT ;  /* 0x00ff283e3c0075ea */ /* 0x0001e2000b800015 */
[----:B------:R0:W-:Y:S01]  /*2450*/  UTCHMMA gdesc[UR64], gdesc[UR66], tmem[UR21], tmem[UR38], idesc[UR39], UPT ;  /* 0x00ff2642400075ea */ /* 0x0001e2000b800015 */
[----:B------:R0:W-:Y:S01]  /*2460*/  UTCBAR [UR12], URZ ;  /* 0x000000ff0c0073e9 */ /* 0x0001e200080000ff */
[----:B------:R-:W-:Y:S01]  /*2470*/  NOP ;  /* 0x0000000000007918 */ /* 0x000fe20000000000 */
.L_x_6:
[----:B------:R-:W-:Y:S05]  /*2480*/  @!P0 BRA `(.L_x_7) ;  /* 0x0000000000088947 */ /* 0x000fea0003800000 */
[----:B------:R-:W1:Y:S02]  /*2490*/  SYNCS.PHASECHK.TRANS64.TRYWAIT P2, [UR23+0x9000], RZ ;  /* 0x009000ffff0075a7 */ /* 0x000e640008041117 */
[----:B-1----:R-:W-:Y:S05]  /*24a0*/  @!P2 BRA `(.L_x_8) ;  /* 0x0000004c00d4a947 */ /* 0x002fea0003800000 */
.L_x_7:
[----:B------:R-:W-:Y:S01]  /*24b0*/  BAR.SYNC.DEFER_BLOCKING 0x0 ;  /* 0x0000000000007b1d */ /* 0x000fe20000010000 */
[C---:B------:R-:W-:Y:S02]  /*24c0*/  LOP3.LUT R13, R0.reuse, 0x6f, RZ, 0xc0, !PT ;  /* 0x0000006f000d7812 */ /* 0x040fe400078ec0ff */
[----:B------:R-:W-:Y:S02]  /*24d0*/  LOP3.LUT R2, R0, 0x80, RZ, 0xc0, !PT ;  /* 0x0000008000027812 */ /* 0x000fe400078ec0ff */
[----:B------:R-:W-:Y:S01]  /*24e0*/  SHF.R.U32.HI R15, RZ, 0x1, R0 ;  /* 0x00000001ff0f7819 */ /* 0x000fe20000011600 */
[----:B0-----:R-:W0:Y:S01]  /*24f0*/  LDCU UR4, c[0x0][0x3a8] ;  /* 0x00007500ff0477ac */ /* 0x001e220008000800 */
[----:B------:R-:W-:Y:S01]  /*2500*/  LEA.HI R14, R2, R13, RZ, 0x1d ;  /* 0x0000000d020e7211 */ /* 0x000fe200078fe8ff */
[----:B------:R-:W-:Y:S01]  /*2510*/  LDTM.16dp32bit_t0_t15.x8 R4, tmem[UR20] ;  /* 0x00000014000479ee */ /* 0x000fe20008980000 */
[----:B------:R-:W0:Y:S01]  /*2520*/  LDTM.16dp32bit_t16_t31.x8 R4, tmem[UR20+0x8] ;  /* 0x00000814000479ee */ /* 0x000e2200089a0000 */
[----:B------:R-:W-:Y:S01]  /*2530*/  LOP3.LUT R78, R15, 0x8, RZ, 0xc0, !PT ;  /* 0x000000080f4e7812 */ /* 0x000fe200078ec0ff */
[----:B------:R-:W1:Y:S01]  /*2540*/  LDC R25, c[0x0][0x3d8] ;  /* 0x0000f600ff197b82 */ /* 0x000e620000000800 */
[----:B------:R-:W-:-:S02]  /*2550*/  IADD3 R79, PT, PT, R83, R14, RZ ;  /* 0x0000000e534f7210 */ /* 0x000fc40007ffe0ff */
[C---:B------:R-:W-:Y:S02]  /*2560*/  LOP3.LUT R14, R78.reuse, 0x2, RZ, 0xfc, !PT ;  /* 0x000000024e0e7812 */ /* 0x040fe400078efcff */
[C---:B------:R-:W-:Y:S02]  /*2570*/  LOP3.LUT R16, R78.reuse, 0x3, RZ, 0xfc, !PT ;  /* 0x000000034e107812 */ /* 0x040fe400078efcff */
[C---:B------:R-:W-:Y:S02]  /*2580*/  ISETP.GE.AND P2, PT, R79.reuse, R14, PT ;  /* 0x0000000e4f00720c */ /* 0x040fe40003f46270 */
[----:B------:R-:W-:Y:S02]  /*2590*/  LOP3.LUT R14, R78, 0x4, RZ, 0xfc, !PT ;  /* 0x000000044e0e7812 */ /* 0x000fe400078efcff */
[C---:B------:R-:W-:Y:S02]  /*25a0*/  ISETP.GE.AND P3, PT, R79.reuse, R16, PT ;  /* 0x000000104f00720c */ /* 0x040fe40003f66270 */
[----:B------:R-:W-:Y:S01]  /*25b0*/  ISETP.GE.AND P4, PT, R79, R14, PT ;  /* 0x0000000e4f00720c */ /* 0x000fe20003f86270 */
[----:B------:R-:W2:Y:S01]  /*25c0*/  @!P6 SYNCS.CCTL.IV [UR23+0x9000] ;  /* 0x00900000ff00e9b1 */ /* 0x000ea20008000017 */
[----:B------:R-:W-:Y:S01]  /*25d0*/  NOP ;  /* 0x0000000000007918 */ /* 0x000fe20000000000 */
[----:B------:R-:W-:-:S02]  /*25e0*/  PRMT R27, RZ, 0x7610, R27 ;  /* 0x00007610ff1b7816 */ /* 0x000fc4000000001b */
[----:B------:R-:W-:Y:S02]  /*25f0*/  PRMT R29, RZ, 0x7610, R29 ;  /* 0x00007610ff1d7816 */ /* 0x000fe4000000001d */
[----:B------:R-:W-:Y:S01]  /*2600*/  PRMT R31, RZ, 0x7610, R31 ;  /* 0x00007610ff1f7816 */ /* 0x000fe2000000001f */
[----:B0-----:R-:W-:Y:S01]  /*2610*/  FMUL R7, R7, UR4 ;  /* 0x0000000407077c20 */ /* 0x001fe20008400000 */
[----:B------:R-:W-:Y:S01]  /*2620*/  FMUL R8, R8, UR4 ;  /* 0x0000000408087c20 */ /* 0x000fe20008400000 */
[----:B------:R-:W-:Y:S01]  /*2630*/  FMUL R13, R6, UR4 ;  /* 0x00000004060d7c20 */ /* 0x000fe20008400000 */
[----:B------:R-:W-:Y:S01]  /*2640*/  FMUL R4, R4, UR4 ;  /* 0x0000000404047c20 */ /* 0x000fe20008400000 */
[----:B------:R-:W-:Y:S01]  /*2650*/  LOP3.LUT R6, R78, 0x5, RZ, 0xfc, !PT ;  /* 0x000000054e067812 */ /* 0x000fe200078efcff */
[----:B------:R-:W-:Y:S01]  /*2660*/  FMUL R5, R5, UR4 ;  /* 0x0000000405057c20 */ /* 0x000fe20008400000 */
[----:B------:R-:W-:Y:S01]  /*2670*/  FSEL R19, R7, -INF , P3 ;  /* 0xff80000007137808 */ /* 0x000fe20001800000 */
[----:B------:R-:W-:Y:S01]  /*2680*/  FMUL R9, R9, UR4 ;  /* 0x0000000409097c20 */ /* 0x000fe20008400000 */
[-C--:B------:R-:W-:Y:S01]  /*2690*/  ISETP.GE.AND P3, PT, R79, R78.reuse, PT ;  /* 0x0000004e4f00720c */ /* 0x080fe20003f66270 */
[----:B------:R-:W-:Y:S01]  /*26a0*/  FMUL R10, R10, UR4 ;  /* 0x000000040a0a7c20 */ /* 0x000fe20008400000 */
[----:B------:R-:W-:Y:S01]  /*26b0*/  FSEL R16, R8, -INF , P4 ;  /* 0xff80000008107808 */ /* 0x000fe20002000000 */
[----:B------:R-:W-:Y:S01]  /*26c0*/  FMUL R11, R11, UR4 ;  /* 0x000000040b0b7c20 */ /* 0x000fe20008400000 */
[----:B------:R-:W-:-:S02]  /*26d0*/  ISETP.GT.AND P4, PT, R79, R78, PT ;  /* 0x0000004e4f00720c */ /* 0x000fc40003f84270 */
[----:B------:R-:W-:Y:S02]  /*26e0*/  FSEL R17, R13, -INF , P2 ;  /* 0xff8000000d117808 */ /* 0x000fe40001000000 */
[----:B------:R-:W-:Y:S02]  /*26f0*/  FSEL R13, R4, -INF , P3 ;  /* 0xff800000040d7808 */ /* 0x000fe40001800000 */
[----:B------:R-:W-:Y:S02]  /*2700*/  ISETP.GE.AND P2, PT, R79, R6, PT ;  /* 0x000000064f00720c */ /* 0x000fe40003f46270 */
[C---:B------:R-:W-:Y:S02]  /*2710*/  LOP3.LUT R4, R78.reuse, 0x7, RZ, 0xfc, !PT ;  /* 0x000000074e047812 */ /* 0x040fe400078efcff */
[----:B------:R-:W-:Y:S02]  /*2720*/  LOP3.LUT R6, R78, 0x6, RZ, 0xfc, !PT ;  /* 0x000000064e067812 */ /* 0x000fe400078efcff */
[----:B------:R-:W-:-:S02]  /*2730*/  FSEL R14, R5, -INF , P4 ;  /* 0xff800000050e7808 */ /* 0x000fc40002000000 */
[C---:B------:R-:W-:Y:S02]  /*2740*/  ISETP.GE.AND P4, PT, R79.reuse, R4, PT ;  /* 0x000000044f00720c */ /* 0x040fe40003f86270 */
[----:B------:R-:W-:Y:S02]  /*2750*/  ISETP.GE.AND P3, PT, R79, R6, PT ;  /* 0x000000064f00720c */ /* 0x000fe40003f66270 */
[----:B------:R-:W-:Y:S02]  /*2760*/  FMNMX3 R4, R13, R14, R17, !PT ;  /* 0x0000000e0d047276 */ /* 0x000fe40007800011 */
[----:B------:R-:W-:Y:S02]  /*2770*/  FSEL R9, R9, -INF , P2 ;  /* 0xff80000009097808 */ /* 0x000fe40001000000 */
[----:B------:R-:W-:Y:S02]  /*2780*/  FSEL R10, R10, -INF , P3 ;  /* 0xff8000000a0a7808 */ /* 0x000fe40001800000 */
[----:B------:R-:W-:-:S02]  /*2790*/  FMNMX3 R4, R4, R19, R16, !PT ;  /* 0x0000001304047276 */ /* 0x000fc40007800010 */
[----:B------:R-:W-:Y:S02]  /*27a0*/  FSEL R11, R11, -INF , P4 ;  /* 0xff8000000b0b7808 */ /* 0x000fe40002000000 */
[----:B------:R-:W-:Y:S02]  /*27b0*/  FMNMX3 R4, R4, R9, R10, !PT ;  /* 0x0000000904047276 */ /* 0x000fe4000780000a */
[--C-:B------:R-:W-:Y:S02]  /*27c0*/  SHF.R.U32.HI R5, RZ, 0x2, R0.reuse ;  /* 0x00000002ff057819 */ /* 0x100fe40000011600 */
[----:B------:R-:W-:Y:S02]  /*27d0*/  FMNMX R7, R11, R4, !PT ;  /* 0x000000040b077209 */ /* 0x000fe40007800000 */
[----:B------:R-:W-:Y:S02]  /*27e0*/  LOP3.LUT R21, R5, 0x38, RZ, 0xc0, !PT ;  /* 0x0000003805157812 */ /* 0x000fe400078ec0ff */
[--C-:B------:R-:W-:Y:S01]  /*27f0*/  SHF.R.U32.HI R4, RZ, 0x4, R0.reuse ;  /* 0x00000004ff047819 */ /* 0x100fe20000011600 */
[----:B------:R-:W0:Y:S01]  /*2800*/  SHFL.BFLY PT, R82, R7, 0x10, 0x1f ;  /* 0x0e001f0007527f89 */ /* 0x000e2200000e0000 */
[----:B------:R-:W-:-:S02]  /*2810*/  LOP3.LUT R21, R21, 0x1f, R0, 0xf8, !PT ;  /* 0x0000001f15157812 */ /* 0x000fc400078ef800 */
[----:B------:R-:W-:Y:S02]  /*2820*/  SGXT.U32 R4, R4, 0x4 ;  /* 0x000000040404781a */ /* 0x000fe40000000000 */
[----:B------:R-:W-:Y:S01]  /*2830*/  LEA.HI R5, R0, 0x30, RZ, 0x1c ;  /* 0x0000003000057811 */ /* 0x000fe200078fe0ff */
[----:B------:R-:W-:Y:S01]  /*2840*/  IMAD.SHL.U32 R21, R21, 0x10, RZ ;  /* 0x0000001015157824 */ /* 0x000fe200078e00ff */
[----:B------:R-:W-:Y:S01]  /*2850*/  PRMT R33, RZ, 0x7610, R33 ;  /* 0x00007610ff217816 */ /* 0x000fe20000000021 */
[----:B-1----:R-:W-:Y:S01]  /*2860*/  IMAD R6, R4, R25, RZ ;  /* 0x0000001904067224 */ /* 0x002fe200078e02ff */
[----:B------:R-:W-:Y:S02]  /*2870*/  LEA.HI R4, R0, 0x70, RZ, 0x1c ;  /* 0x0000007000047811 */ /* 0x000fe400078fe0ff */
[----:B------:R-:W-:Y:S02]  /*2880*/  LOP3.LUT R20, R21, 0x1b0, RZ, 0xc0, !PT ;  /* 0x000001b015147812 */ /* 0x000fe400078ec0ff */
[----:B------:R-:W-:Y:S01]  /*2890*/  LEA R122, P3, R6, R111, 0x1 ;  /* 0x0000006f067a7211 */ /* 0x000fe200078608ff */
[----:B------:R-:W-:Y:S01]  /*28a0*/  IMAD R8, R4, R25, RZ ;  /* 0x0000001904087224 */ /* 0x000fe200078e02ff */
[----:B------:R-:W-:-:S02]  /*28b0*/  LOP3.LUT R20, R20, 0x40, R15, 0xf8, !PT ;  /* 0x0000004014147812 */ /* 0x000fc400078ef80f */
[----:B------:R-:W-:Y:S02]  /*28c0*/  LEA.HI.X.SX32 R123, R6, R23, 0x1, P3 ;  /* 0x00000017067b7211 */ /* 0x000fe400018f0eff */
[----:B------:R-:W-:Y:S01]  /*28d0*/  PRMT R15, RZ, 0x7610, R15 ;  /* 0x00007610ff0f7816 */ /* 0x000fe2000000000f */
[----:B------:R-:W-:Y:S01]  /*28e0*/  VIADD R72, R20, UR23 ;  /* 0x0000001714487c36 */ /* 0x000fe20008000000 */
[----:B------:R-:W-:Y:S02]  /*28f0*/  PRMT R35, RZ, 0x7610, R35 ;  /* 0x00007610ff237816 */ /* 0x000fe40000000023 */
[----:B0-----:R-:W-:Y:S01]  /*2900*/  FMNMX3 R82, R7, -INF , R82, !PT ;  /* 0xff80000007527876 */ /* 0x001fe20007800052 */
[----:B------:R-:W-:Y:S02]  /*2910*/  IMAD R7, R5, R25, RZ ;  /* 0x0000001905077224 */ /* 0x000fe400078e02ff */
[----:B------:R-:W-:Y:S02]  /*2920*/  IMAD R5, R25, 0x10, R6 ;  /* 0x0000001019057824 */ /* 0x000fe400078e0206 */
[----:B------:R-:W-:Y:S01]  /*2930*/  FADD R18, -R82, -INF ;  /* 0xff80000052127421 */ /* 0x000fe20000000100 */
[-C--:B------:R-:W-:Y:S01]  /*2940*/  LEA R116, P2, R7, R111.reuse, 0x1 ;  /* 0x0000006f07747211 */ /* 0x080fe200078408ff */
[----:B------:R-:W-:Y:S01]  /*2950*/  IMAD R4, R25, 0x10, R5 ;  /* 0x0000001019047824 */ /* 0x000fe200078e0205 */
[----:B------:R-:W-:Y:S01]  /*2960*/  LEA R120, P4, R5, R111, 0x1 ;  /* 0x0000006f05787211 */ /* 0x000fe200078808ff */
[----:B------:R-:W-:Y:S01]  /*2970*/  FMUL R18, R18, 1.4426950216293334961 ;  /* 0x3fb8aa3b12127820 */ /* 0x000fe20000400000 */
[----:B------:R-:W-:-:S02]  /*2980*/  LEA.HI.X.SX32 R117, R7, R23, 0x1, P2 ;  /* 0x0000001707757211 */ /* 0x000fc400010f0eff */
[C---:B------:R-:W-:Y:S01]  /*2990*/  LEA R118, P3, R4.reuse, R111, 0x1 ;  /* 0x0000006f04767211 */ /* 0x040fe200078608ff */
[----:B------:R-:W2:Y:S01]  /*29a0*/  MUFU.EX2 R85, R18 ;  /* 0x0000001200557308 */ /* 0x000ea20000000800 */
[----:B------:R-:W-:Y:S02]  /*29b0*/  LEA R6, R25, R4, 0x5 ;  /* 0x0000000419067211 */ /* 0x000fe400078e28ff */
[-C--:B------:R-:W-:Y:S02]  /*29c0*/  LEA.HI.X.SX32 R119, R4, R23.reuse, 0x1, P3 ;  /* 0x0000001704777211 */ /* 0x080fe400018f0eff */
[----:B------:R-:W-:Y:S01]  /*29d0*/  LEA.HI.X.SX32 R121, R5, R23, 0x1, P4 ;  /* 0x0000001705797211 */ /* 0x000fe200020f0eff */
[C---:B------:R-:W-:Y:S01]  /*29e0*/  IMAD R4, R25.reuse, 0x10, R6 ;  /* 0x0000001019047824 */ /* 0x040fe200078e0206 */
[-C--:B------:R-:W-:Y:S02]  /*29f0*/  LEA R114, P3, R6, R111.reuse, 0x1 ;  /* 0x0000006f06727211 */ /* 0x080fe400078608ff */
[----:B------:R-:W-:Y:S01]  /*2a00*/  LEA R108, P4, R8, R111, 0x1 ;  /* 0x0000006f086c7211 */ /* 0x000fe200078808ff */
[----:B------:R-:W-:Y:S01]  /*2a10*/  IMAD R5, R25, 0x10, R4 ;  /* 0x0000001019057824 */ /* 0x000fe200078e0204 */
[----:B------:R-:W-:-:S02]  /*2a20*/  LEA.HI.X.SX32 R115, R6, R23, 0x1, P3 ;  /* 0x0000001706737211 */ /* 0x000fc400018f0eff */
[-C--:B------:R-:W-:Y:S02]  /*2a30*/  LEA R112, P2, R4, R111.reuse, 0x1 ;  /* 0x0000006f04707211 */ /* 0x080fe400078408ff */
[C---:B------:R-:W-:Y:S01]  /*2a40*/  LEA R110, P3, R5.reuse, R111, 0x1 ;  /* 0x0000006f056e7211 */ /* 0x040fe200078608ff */
[----:B--2---:R0:W-:Y:S01]  /*2a50*/  STSM.16.M88 [R72+0x8000], R85 ;  /* 0x0080005548007844 */ /* 0x0041e20000000000 */
[-C--:B------:R-:W-:Y:S02]  /*2a60*/  LEA.HI.X.SX32 R109, R8, R23.reuse, 0x1, P4 ;  /* 0x00000017086d7211 */ /* 0x080fe400020f0eff */
[-C--:B------:R-:W-:Y:S01]  /*2a70*/  LEA.HI.X.SX32 R113, R4, R23.reuse, 0x1, P2 ;  /* 0x0000001704717211 */ /* 0x080fe200010f0eff */
[----:B------:R-:W-:Y:S01]  /*2a80*/  BAR.SYNC.DEFER_BLOCKING 0x0 ;  /* 0x0000000000007b1d */ /* 0x000fe20000010000 */
[----:B------:R-:W-:Y:S02]  /*2a90*/  LEA.HI.X.SX32 R111, R5, R23, 0x1, P3 ;  /* 0x00000017056f7211 */ /* 0x000fe400018f0eff */
[----:B------:R-:W-:-:S02]  /*2aa0*/  PRMT R23, RZ, 0x7610, R23 ;  /* 0x00007610ff177816 */ /* 0x000fc40000000017 */
[----:B------:R-:W-:Y:S01]  /*2ab0*/  PRMT R25, RZ, 0x7610, R25 ;  /* 0x00007610ff197816 */ /* 0x000fe20000000019 */
[----:B------:R-:W2:Y:S04]  /*2ac0*/  @P0 LDG.E.U16 R15, desc[UR30][R122.64] ;  /* 0x0000001e7a0f0981 */ /* 0x000ea8000c1e1500 */
[----:B------:R-:W3:Y:S04]  /*2ad0*/  @P0 LDG.E.U16 R23, desc[UR30][R120.64] ;  /* 0x0000001e78170981 */ /* 0x000ee8000c1e1500 */
[----:B------:R-:W4:Y:S04]  /*2ae0*/  @P0 LDG.E.U16 R25, desc[UR30][R118.64] ;  /* 0x0000001e76190981 */ /* 0x000f28000c1e1500 */
[----:B------:R-:W5:Y:S04]  /*2af0*/  @P0 LDG.E.U16 R27, desc[UR30][R116.64] ;  /* 0x0000001e741b0981 */ /* 0x000f68000c1e1500 */
[----:B------:R-:W5:Y:S04]  /*2b00*/  @P0 LDG.E.U16 R29, desc[UR30][R114.64] ;  /* 0x0000001e721d0981 */ /* 0x000f68000c1e1500 */
[----:B------:R-:W5:Y:S04]  /*2b10*/  @P0 LDG.E.U16 R31, desc[UR30][R112.64] ;  /* 0x0000001e701f0981 */ /* 0x000f68000c1e1500 */
[----:B------:R-:W5:Y:S04]  /*2b20*/  @P0 LDG.E.U16 R33, desc[UR30][R110.64] ;  /* 0x0000001e6e210981 */ /* 0x000f68000c1e1500 */
[----:B------:R-:W5:Y:S01]  /*2b30*/  @P0 LDG.E.U16 R35, desc[UR30][R108.64] ;  /* 0x0000001e6c230981 */ /* 0x000f62000c1e1500 */
[--C-:B------:R-:W-:Y:S01]  /*2b40*/  FADD R13, R13, -R82.reuse ;  /* 0x800000520d0d7221 */ /* 0x100fe20000000000 */
[--C-:B------:R-:W-:Y:S01]  /*2b50*/  FADD R14, R14, -R82.reuse ;  /* 0x800000520e0e7221 */ /* 0x100fe20000000000 */
[--C-:B------:R-:W-:Y:S01]  /*2b60*/  FADD R17, R17, -R82.reuse ;  /* 0x8000005211117221 */ /* 0x100fe20000000000 */
[----:B------:R-:W-:Y:S01]  /*2b70*/  LOP3.LUT R71, R21, 0x1f0, RZ, 0xc0, !PT ;  /* 0x000001f015477812 */ /* 0x000fe200078ec0ff */
[----:B------:R-:W-:Y:S01]  /*2b80*/  FMUL R13, R13, 1.4426950216293334961 ;  /* 0x3fb8aa3b0d0d7820 */ /* 0x000fe20000400000 */
[----:B------:R-:W-:Y:S01]  /*2b90*/  FMUL R14, R14, 1.4426950216293334961 ;  /* 0x3fb8aa3b0e0e7820 */ /* 0x000fe20000400000 */
[----:B------:R-:W-:Y:S01]  /*2ba0*/  FMUL R17, R17, 1.4426950216293334961 ;  /* 0x3fb8aa3b11117820 */ /* 0x000fe20000400000 */
[--C-:B------:R-:W-:Y:S01]  /*2bb0*/  FADD R19, R19, -R82.reuse ;  /* 0x8000005213137221 */ /* 0x100fe20000000000 */
[----:B------:R-:W-:Y:S01]  /*2bc0*/  MUFU.EX2 R4, R13 ;  /* 0x0000000d00047308 */ /* 0x000fe20000000800 */
[--C-:B------:R-:W-:Y:S01]  /*2bd0*/  FADD R16, R16, -R82.reuse ;  /* 0x8000005210107221 */ /* 0x100fe20000000000 */
[----:B------:R0:W1:Y:S01]  /*2be0*/  LDSM.16.M88 R86, [R71+UR23+0x8000] ;  /* 0x008000174756783b */ /* 0x0000620008000000 */
[----:B------:R-:W-:Y:S01]  /*2bf0*/  FMUL R19, R19, 1.4426950216293334961 ;  /* 0x3fb8aa3b13137820 */ /* 0x000fe20000400000 */
[--C-:B------:R-:W-:Y:S01]  /*2c00*/  FADD R9, R9, -R82.reuse ;  /* 0x8000005209097221 */ /* 0x100fe20000000000 */
[----:B------:R-:W-:Y:S01]  /*2c10*/  FMUL R16, R16, 1.4426950216293334961 ;  /* 0x3fb8aa3b10107820 */ /* 0x000fe20000400000 */
[----:B------:R-:W-:Y:S01]  /*2c20*/  ISETP.NE.U32.AND P2, PT, R12, RZ, PT ;  /* 0x000000ff0c00720c */ /* 0x000fe20003f45070 */
[--C-:B------:R-:W-:Y:S01]  /*2c30*/  FADD R10, R10, -R82.reuse ;  /* 0x800000520a0a7221 */ /* 0x100fe20000000000 */
[----:B------:R-:W0:Y:S01]  /*2c40*/  MUFU.EX2 R5, R14 ;  /* 0x0000000e00057308 */ /* 0x000e220000000800 */
[----:B------:R-:W-:Y:S01]  /*2c50*/  FMUL R9, R9, 1.4426950216293334961 ;  /* 0x3fb8aa3b09097820 */ /* 0x000fe20000400000 */
[----:B------:R-:W-:Y:S01]  /*2c60*/  SEL R7, RZ, 0x90, !P2 ;  /* 0x00000090ff077807 */ /* 0x000fe20005000000 */
[----:B------:R-:W-:Y:S01]  /*2c70*/  FMUL R10, R10, 1.4426950216293334961 ;  /* 0x3fb8aa3b0a0a7820 */ /* 0x000fe20000400000 */
[----:B------:R-:W-:Y:S01]  /*2c80*/  FADD R11, R11, -R82 ;  /* 0x800000520b0b7221 */ /* 0x000fe20000000000 */
[----:B------:R-:W-:Y:S01]  /*2c90*/  UIADD3 UR69, UPT, UPT, UR29, 0x90, URZ ;  /* 0x000000901d457890 */ /* 0x000fe2000fffe0ff */
[----:B------:R-:W-:Y:S01]  /*2ca0*/  LOP3.LUT R80, R7, 0x17e, R80, 0x78, !PT ;  /* 0x0000017e07507812 */ /* 0x000fe200078e7850 */
[----:B------:R-:W-:Y:S01]  /*2cb0*/  BAR.SYNC.DEFER_BLOCKING 0x0 ;  /* 0x0000000000007b1d */ /* 0x000fe20000010000 */
[----:B------:R-:W-:Y:S01]  /*2cc0*/  FMUL R11, R11, 1.4426950216293334961 ;  /* 0x3fb8aa3b0b0b7820 */ /* 0x000fe20000400000 */
[----:B------:R-:W-:-:S04]  /*2cd0*/  UIADD3 UR9, UPT, UPT, UR9, UR69, URZ ;  /* 0x0000004509097290 */ /* 0x000fc8000fffe0ff */
[----:B------:R-:W1:Y:S01]  /*2ce0*/  MUFU.EX2 R17, R17 ;  /* 0x0000001100117308 */ /* 0x000e620000000800 */
[----:B------:R-:W-:Y:S01]  /*2cf0*/  ULEA UR25, UR25, UR9, 0x12 ;  /* 0x0000000919197291 */ /* 0x000fe2000f8e90ff */
[----:B0-----:R-:W-:Y:S01]  /*2d00*/  FADD R8, R4, R5 ;  /* 0x0000000504087221 */ /* 0x001fe20000000000 */
[----:B------:R-:W-:-:S05]  /*2d10*/  F2FP.BF16.F32.PACK_AB R4, R5, R4 ;  /* 0x000000040504723e */ /* 0x000fca00000010ff */
[----:B------:R-:W0:Y:S08]  /*2d20*/  MUFU.EX2 R6, R19 ;  /* 0x0000001300067308 */ /* 0x000e300000000800 */
[----:B------:R-:W0:Y:S01]  /*2d30*/  MUFU.EX2 R16, R16 ;  /* 0x0000001000107308 */ /* 0x000e220000000800 */
[----:B-1----:R-:W-:-:S07]  /*2d40*/  FADD R13, R17, R8 ;  /* 0x00000008110d7221 */ /* 0x002fce0000000000 */
[----:B------:R-:W1:Y:S01]  /*2d50*/  MUFU.EX2 R9, R9 ;  /* 0x0000000900097308 */ /* 0x000e620000000800 */
[C---:B0-----:R-:W-:Y:S01]  /*2d60*/  FADD R13, R6.reuse, R13 ;  /* 0x0000000d060d7221 */ /* 0x041fe20000000000 */
[----:B------:R-:W-:-:S06]  /*2d70*/  F2FP.BF16.F32.PACK_AB R5, R6, R17 ;  /* 0x000000110605723e */ /* 0x000fcc00000010ff */
[----:B------:R0:W1:Y:S08]  /*2d80*/  MUFU.EX2 R7, R10 ;  /* 0x0000000a00077308 */ /* 0x0000700000000800 */
[----:B------:R-:W1:Y:S01]  /*2d90*/  MUFU.EX2 R8, R11 ;  /* 0x0000000b00087308 */ /* 0x000e620000000800 */
[----:B0-----:R-:W-:Y:S01]  /*2da0*/  FADD R10, R16, R13 ;  /* 0x0000000d100a7221 */ /* 0x001fe20000000000 */
[----:B-1----:R-:W-:-:S03]  /*2db0*/  F2FP.BF16.F32.PACK_AB R6, R9, R16 ;  /* 0x000000100906723e */ /* 0x002fc600000010ff */
[----:B------:R-:W-:-:S04]  /*2dc0*/  FADD R10, R9, R10 ;  /* 0x0000000a090a7221 */ /* 0x000fc80000000000 */
[----:B------:R-:W-:-:S04]  /*2dd0*/  FADD R13, R7, R10 ;  /* 0x0000000a070d7221 */ /* 0x000fc80000000000 */
[C---:B------:R-:W-:Y:S01]  /*2de0*/  FADD R84, R8.reuse, R13 ;  /* 0x0000000d08547221 */ /* 0x040fe20000000000 */
[----:B------:R-:W-:-:S04]  /*2df0*/  F2FP.BF16.F32.PACK_AB R7, R8, R7 ;  /* 0x000000070807723e */ /* 0x000fc800000010ff */
[----:B------:R0:W1:Y:S04]  /*2e00*/  SHFL.BFLY PT, R81, R84, 0x10, 0x1f ;  /* 0x0e001f0054517f89 */ /* 0x00006800000e0000 */
[----:B--2---:R0:W-:Y:S04]  /*2e10*/  STS.U16 [R80+UR23+0x8000], R15 ;  /* 0x0080000f50007988 */ /* 0x0041e80008000417 */
[----:B---3--:R0:W-:Y:S04]  /*2e20*/  STS.U16 [R80+UR23+0x8200], R23 ;  /* 0x0082001750007988 */ /* 0x0081e80008000417 */
[----:B----4-:R0:W-:Y:S04]  /*2e30*/  STS.U16 [R80+UR23+0x8400], R25 ;  /* 0x0084001950007988 */ /* 0x0101e80008000417 */
[----:B-----5:R0:W-:Y:S04]  /*2e40*/  STS.U16 [R80+UR23+0x8600], R27 ;  /* 0x0086001b50007988 */ /* 0x0201e80008000417 */
[----:B------:R0:W-:Y:S04]  /*2e50*/  STS.U16 [R80+UR23+0x8800], R29 ;  /* 0x0088001d50007988 */ /* 0x0001e80008000417 */
[----:B------:R0:W-:Y:S04]  /*2e60*/  STS.U16 [R80+UR23+0x8a00], R31 ;  /* 0x008a001f50007988 */ /* 0x0001e80008000417 */
[----:B------:R0:W-:Y:S04]  /*2e70*/  STS.U16 [R80+UR23+0x8c00], R33 ;  /* 0x008c002150007988 */ /* 0x0001e80008000417 */
[----:B------:R0:W-:Y:S01]  /*2e80*/  STS.U16 [R80+UR23+0x8e00], R35 ;  /* 0x008e002350007988 */ /* 0x0001e20008000417 */
[----:B-1----:R-:W-:Y:S05]  /*2e90*/  @!P0 BRA `(.L_x_9) ;  /* 0x0000000000088947 */ /* 0x002fea0003800000 */
[----:B------:R1:W-:Y:S01]  /*2ea0*/  STTM.16dp32bit_t0_t15.x4 tmem[UR25], R4 ;  /* 0x00000004000079ed */ /* 0x0003e20008900019 */
[----:B------:R1:W-:Y:S02]  /*2eb0*/  STTM.16dp32bit_t16_t31.x4 tmem[UR25+0x4], R4 ;  /* 0x00000404000079ed */ /* 0x0003e40008920019 */
.L_x_9:
[----:B------:R-:W2:Y:S02]  /*2ec0*/  FENCE.VIEW.ASYNC.T ;  /* 0x00000000000073c6 */ /* 0x000ea40000000200 */
[----:B--2---:R-:W-:Y:S06]  /*2ed0*/  BAR.SYNC.DEFER_BLOCKING 0x0 ;  /* 0x0000000000007b1d */ /* 0x004fec0000010000 */
[----:B01----:R-:W0:Y:S01]  /*2ee0*/  LDTM.x64 R4, tmem[UR22] ;  /* 0x00000016000479ee */ /* 0x003e220008340000 */
[----:B------:R-:W-:Y:S01]  /*2ef0*/  NOP ;  /* 0x0000000000007918 */ /* 0x000fe20000000000 */
[----:B------:R-:W-:Y:S05]  /*2f00*/  @!P0 BRA `(.L_x_10) ;  /* 0x0000000400048947 */ /* 0x000fea0003800000 */
[C---:B0-----:R-:W-:Y:S01]  /*2f10*/  FMUL R4, R86.reuse, R4 ;  /* 0x0000000456047220 */ /* 0x041fe20000400000 */
[C---:B------:R-:W-:Y:S01]  /*2f20*/  FMUL R5, R86.reuse, R5 ;  /* 0x0000000556057220 */ /* 0x040fe20000400000 */
        /* <DEDUP_REMOVED lines=61> */
[----:B------:R-:W-:-:S04]  /*3300*/  FMUL R67, R86, R67 ;  /* 0x0000004356437220 */ /* 0x000fc80000400000 */
[----:B------:R1:W-:Y:S03]  /*3310*/  STTM.x64 tmem[UR22], R4 ;  /* 0x00000004000079ed */ /* 0x0003e60008340016 */
.L_x_10:
[----:B0-----:R-:W0:Y:S02]  /*3320*/  FENCE.VIEW.ASYNC.T ;  /* 0x00000000000073c6 */ /* 0x001e240000000200 */
[----:B0-----:R-:W-:Y:S01]  /*3330*/  BAR.SYNC.DEFER_BLOCKING 0x0 ;  /* 0x0000000000007b1d */ /* 0x001fe20000010000 */
[----:B------:R-:W-:Y:S01]  /*3340*/  FADD R84, R84, R81 ;  /* 0x0000005154547221 */ /* 0x000fe20000000000 */
[----:B------:R-:W-:Y:S01]  /*3350*/  UIADD3 UR28, UPT, UPT, UR23, 0xb000, URZ ;  /* 0x0000b000171c7890 */ /* 0x000fe2000fffe0ff */
[----:B------:R-:W-:Y:S02]  /*3360*/  FSEL R100, R82, -INF , P0 ;  /* 0xff80000052647808 */ /* 0x000fe40000000000 */
[----:B------:R-:W-:Y:S01]  /*3370*/  FADD R84, R85, R84 ;  /* 0x0000005455547221 */ /* 0x000fe20000000000 */
[----:B------:R-:W-:-:S04]  /*3380*/  LOP3.LUT R81, R0, 0xff, RZ, 0xc0, !PT ;  /* 0x000000ff00517812 */ /* 0x000fc800078ec0ff */
[----:B------:R-:W-:Y:S01]  /*3390*/  FSEL R82, R84, 1, P0 ;  /* 0x3f80000054527808 */ /* 0x000fe20000000000 */
[----:B------:R0:W-:Y:S06]  /*33a0*/  MEMBAR.ALL.CTA ;  /* 0x0000000000007992 */ /* 0x0001ec0000008000 */
[----:B0-----:R-:W0:Y:S02]  /*33b0*/  FENCE.VIEW.ASYNC.S ;  /* 0x00000000000073c6 */ /* 0x001e240000000000 */
[----:B0-----:R-:W-:Y:S06]  /*33c0*/  BAR.SYNC.DEFER_BLOCKING 0x0 ;  /* 0x0000000000007b1d */ /* 0x001fec0000010000 */
[----:B------:R-:W-:Y:S05]  /*33d0*/  @!P1 BRA `(.L_x_11) ;  /* 0x0000000000449947 */ /* 0x000fea0003800000 */
[----:B------:R-:W-:Y:S01]  /*33e0*/  UIADD3 UR4, UPT, UPT, UR23, 0x8000, URZ ;  /* 0x0000800017047890 */ /* 0x000fe2000fffe0ff */
[----:B------:R-:W-:Y:S01]  /*33f0*/  BSSY.RECONVERGENT B0, `(.L_x_12) ;  /* 0x000000e000007945 */ /* 0x000fe20003800200 */
[----:B------:R-:W-:Y:S02]  /*3400*/  ELECT P0, URZ, PT ;  /* 0x0000000000ff782f */ /* 0x000fe40003800000 */
[----:B------:R-:W-:Y:S01]  /*3410*/  USHF.R.U32.HI UR4, URZ, 0x4, UR4 ;  /* 0x00000004ff047899 */ /* 0x000fe20008011604 */
[----:B------:R-:W-:Y:S01]  /*3420*/  UMOV UR10, 0x0 ;  /* 0x00000000000a7882 */ /* 0x000fe20000000000 */
[----:B------:R-:W-:Y:S02]  /*3430*/  UMOV UR11, 0x8200490 ;  /* 0x08200490000b7882 */ /* 0x000fe40000000000 */
[----:B------:R-:W-:Y:S01]  /*3440*/  USGXT.U32 UR4, UR4, 0xe ;  /* 0x0000000e0404789a */ /* 0x000fe20008000000 */
[----:B------:R-:W-:-:S08]  /*3450*/  UMOV UR5, 0xc0004010 ;  /* 0xc000401000057882 */ /* 0x000fd00000000000 */
[----:B------:R0:W-:Y:S01]  /*3460*/  UTCHMMA tmem[UR69], gdesc[UR4], tmem[UR29], tmem[UR10], idesc[UR11], UPT ;  /* 0x00ff0a04450079ea */ /* 0x0001e2000b80001d */
[----:B------:R-:W-:Y:S05]  /*3470*/  @!P0 BRA `(.L_x_13) ;  /* 0x0000000000148947 */ /* 0x000fea0003800000 */
[----:B0-----:R-:W-:Y:S01]  /*3480*/  UMOV UR4, UR28 ;  /* 0x0000001c00047c82 */ /* 0x001fe20008000000 */
[----:B------:R-:W-:Y:S02]  /*3490*/  UMOV UR5, URZ ;  /* 0x000000ff00057c82 */ /* 0x000fe40008000000 */
[----:B------:R-:W-:Y:S02]  /*34a0*/  UMOV UR4, UR4 ;  /* 0x0000000400047c82 */ /* 0x000fe40008000000 */
[----:B------:R2:W-:Y:S01]  /*34b0*/  UTCBAR [UR4], URZ ;  /* 0x000000ff040073e9 */ /* 0x0005e200080000ff */
[----:B------:R-:W-:Y:S02]  /*34c0*/  NOP ;  /* 0x0000000000007918 */ /* 0x000fe40000000000 */
.L_x_13:
[----:B0-2---:R-:W-:Y:S05]  /*34d0*/  BSYNC.RECONVERGENT B0 ;  /* 0x0000000000007941 */ /* 0x005fea0003800200 */
.L_x_12:
[----:B------:R-:W-:Y:S05]  /*34e0*/  BRA `(.L_x_14) ;  /* 0x0000000000087947 */ /* 0x000fea0003800000 */
.L_x_11:
[----:B------:R-:W-:-:S13]  /*34f0*/  ISETP.GE.AND P0, PT, R83, RZ, PT ;  /* 0x000000ff5300720c */ /* 0x000fda0003f06270 */
[----:B------:R-:W-:Y:S05]  /*3500*/  @!P0 BRA `(.L_x_15) ;  /* 0x0000001400888947 */ /* 0x000fea0003800000 */
.L_x_14:
[----:B------:R-:W-:Y:S01]  /*3510*/  USHF.R.U32.HI UR9, URZ, 0x4, UR23 ;  /* 0x00000004ff097899 */ /* 0x000fe20008011617 */
[----:B------:R-:W-:Y:S01]  /*3520*/  SHF.L.U32 R85, R3, 0x4, RZ ;  /* 0x0000000403557819 */ /* 0x000fe200000006ff */
[----:B------:R-:W-:Y:S01]  /*3530*/  USHF.R.U32.HI UR14, URZ, 0x4, UR8 ;  /* 0x00000004ff0e7899 */ /* 0x000fe20008011608 */
[----:B------:R-:W-:Y:S01]  /*3540*/  VIADD R86, R83, 0x70 ;  /* 0x0000007053567836 */ /* 0x000fe20000000000 */
[----:B------:R-:W-:Y:S01]  /*3550*/  UIADD3 UR8, UPT, UPT, UR23, 0xa000, URZ ;  /* 0x0000a00017087890 */ /* 0x000fe2000fffe0ff */
[----:B-1----:R-:W-:Y:S01]  /*3560*/  IMAD.MOV.U32 R12, RZ, RZ, RZ ;  /* 0x000000ffff0c7224 */ /* 0x002fe200078e00ff */
[----:B------:R-:W-:Y:S01]  /*3570*/  USGXT.U32 UR9, UR9, 0xe ;  /* 0x0000000e0909789a */ /* 0x000fe20008000000 */
[----:B------:R-:W-:Y:S01]  /*3580*/  IMAD.MOV.U32 R3, RZ, RZ, RZ ;  /* 0x000000ffff037224 */ /* 0x000fe200078e00ff */
[----:B------:R-:W-:Y:S01]  /*3590*/  USGXT.U32 UR14, UR14, 0xe ;  /* 0x0000000e0e0e789a */ /* 0x000fe20008000000 */
[----:B------:R-:W-:Y:S01]  /*35a0*/  MOV R84, R85 ;  /* 0x0000005500547202 */ /* 0x000fe20000000f00 */
[----:B------:R-:W-:-:S02]  /*35b0*/  USHF.R.U32.HI UR68, URZ, 0x4, UR8 ;  /* 0x00000004ff447899 */ /* 0x000fc40008011608 */
[----:B------:R-:W-:Y:S02]  /*35c0*/  UIADD3 UR8, UP2, UPT, UR9, 0x4000080, URZ ;  /* 0x0400008009087890 */ /* 0x000fe4000ff5e0ff */
[----:B------:R-:W-:Y:S02]  /*35d0*/  USHF.L.U32 UR26, UR7, 0x4, URZ ;  /* 0x00000004071a7899 */ /* 0x000fe400080006ff */
[----:B------:R-:W-:Y:S01]  /*35e0*/  UIADD3 UR10, UP1, UPT, UR14, 0x2, URZ ;  /* 0x000000020e0a7890 */ /* 0x000fe2000ff3e0ff */
[----:B------:R-:W-:Y:S01]  /*35f0*/  UMOV UR5, URZ ;  /* 0x000000ff00057c82 */ /* 0x000fe20008000000 */
[----:B------:R-:W-:Y:S01]  /*3600*/  UMOV UR4, URZ ;  /* 0x000000ff00047c82 */ /* 0x000fe20008000000 */
[----:B------:R-:W-:Y:S01]  /*3610*/  ULOP3.LUT UR12, UR9, 0x4000000, URZ, 0xfc, !UPT ;  /* 0x04000000090c7892 */ /* 0x000fe2000f8efcff */
[----:B------:R-:W-:Y:S01]  /*3620*/  IMAD.U32 R83, RZ, RZ, UR26 ;  /* 0x0000001aff537e24 */ /* 0x000fe2000f8e00ff */
[----:B------:R-:W-:Y:S02]  /*3630*/  UIADD3.X UR9, UPT, UPT, UR5, 0x40004040, URZ, UP2, !UPT ;  /* 0x4000404005097890 */ /* 0x000fe400097fe4ff */
[----:B------:R-:W-:-:S02]  /*3640*/  UIADD3.X UR11, UPT, UPT, UR4, 0x40004040, URZ, UP1, !UPT ;  /* 0x40004040040b7890 */ /* 0x000fc40008ffe4ff */
[----:B------:R-:W-:Y:S02]  /*3650*/  UIADD3 UR34, UP2, UPT, UR8, 0x100, URZ ;  /* 0x0000010008227890 */ /* 0x000fe4000ff5e0ff */
[----:B------:R-:W-:Y:S02]  /*3660*/  UIADD3 UR32, UP1, UPT, UR8, 0x80, URZ ;  /* 0x0000008008207890 */ /* 0x000fe4000ff3e0ff */
[----:B------:R-:W-:Y:S02]  /*3670*/  UIADD3 UR36, UP3, UPT, UR8, 0x180, URZ ;  /* 0x0000018008247890 */ /* 0x000fe4000ff7e0ff */
[----:B------:R-:W-:Y:S02]  /*3680*/  UIADD3 UR38, UP4, UPT, UR8, 0x200, URZ ;  /* 0x0000020008267890 */ /* 0x000fe4000ff9e0ff */
[----:B------:R-:W-:Y:S02]  /*3690*/  UIADD3 UR40, UP5, UPT, UR8, 0x280, URZ ;  /* 0x0000028008287890 */ /* 0x000fe4000ffbe0ff */
[----:B------:R-:W-:-:S02]  /*36a0*/  UIADD3 UR42, UP6, UPT, UR8, 0x300, URZ ;  /* 0x00000300082a7890 */ /* 0x000fc4000ffde0ff */
[----:B------:R-:W-:Y:S01]  /*36b0*/  UIADD3.X UR35, UPT, UPT, UR9, URZ, URZ, UP2, !UPT ;  /* 0x000000ff09237290 */ /* 0x000fe200097fe4ff */
[----:B------:R-:W-:Y:S01]  /*36c0*/  UMOV UR27, 0x1 ;  /* 0x00000001001b7882 */ /* 0x000fe20000000000 */
[----:B------:R-:W-:Y:S01]  /*36d0*/  UMOV UR6, URZ ;  /* 0x000000ff00067c82 */ /* 0x000fe20008000000 */
[----:B------:R-:W-:Y:S01]  /*36e0*/  UMOV UR7, URZ ;  /* 0x000000ff00077c82 */ /* 0x000fe20008000000 */
[----:B------:R-:W0:Y:S01]  /*36f0*/  LDCU UR70, c[0x0][0x3a8] ;  /* 0x00007500ff4677ac */ /* 0x000e220008000800 */
[----:B------:R-:W-:Y:S02]  /*3700*/  USGXT.U32 UR68, UR68, 0xe ;  /* 0x0000000e4444789a */ /* 0x000fe40008000000 */
[----:B------:R-:W-:Y:S02]  /*3710*/  UIADD3.X UR33, UPT, UPT, UR9, URZ, URZ, UP1, !UPT ;  /* 0x000000ff09217290 */ /* 0x000fe40008ffe4ff */
[----:B------:R-:W-:Y:S02]  /*3720*/  UIADD3.X UR37, UPT, UPT, UR9, URZ, URZ, UP3, !UPT ;  /* 0x000000ff09257290 */ /* 0x000fe40009ffe4ff */
[----:B------:R-:W-:-:S02]  /*3730*/  UIADD3.X UR39, UPT, UPT, UR9, URZ, URZ, UP4, !UPT ;  /* 0x000000ff09277290 */ /* 0x000fc4000a7fe4ff */
[----:B------:R-:W-:Y:S02]  /*3740*/  UIADD3.X UR41, UPT, UPT, UR9, URZ, URZ, UP5, !UPT ;  /* 0x000000ff09297290 */ /* 0x000fe4000affe4ff */
[----:B------:R-:W-:Y:S02]  /*3750*/  UIADD3.X UR43, UPT, UPT, UR9, URZ, URZ, UP6, !UPT ;  /* 0x000000ff092b7290 */ /* 0x000fe4000b7fe4ff */
[----:B------:R-:W-:Y:S02]  /*3760*/  UIADD3.64 UR44, UPT, UPT, UR10, 0x2, URZ ;  /* 0x000000020a2c7897 */ /* 0x000fe4000fffe0ff */
[----:B------:R-:W-:Y:S02]  /*3770*/  UIADD3.64 UR46, UPT, UPT, UR10, 0x4, URZ ;  /* 0x000000040a2e7897 */ /* 0x000fe4000fffe0ff */
[----:B------:R-:W-:Y:S02]  /*3780*/  UIADD3.64 UR48, UPT, UPT, UR10, 0x7e, URZ ;  /* 0x0000007e0a307897 */ /* 0x000fe4000fffe0ff */
[----:B------:R-:W-:-:S02]  /*3790*/  UIADD3.64 UR50, UPT, UPT, UR10, 0x80, URZ ;  /* 0x000000800a327897 */ /* 0x000fc4000fffe0ff */
[----:B------:R-:W-:Y:S02]  /*37a0*/  UIADD3.64 UR52, UPT, UPT, UR10, 0x82, URZ ;  /* 0x000000820a347897 */ /* 0x000fe4000fffe0ff */
[----:B------:R-:W-:Y:S02]  /*37b0*/  UIADD3.64 UR54, UPT, UPT, UR10, 0x84, URZ ;  /* 0x000000840a367897 */ /* 0x000fe4000fffe0ff */
[----:B0-----:R-:W-:-:S11]  /*37c0*/  UISETP.NE.U32.AND UP2, UPT, UR13, URZ, UPT ;  /* 0x000000ff0d00728c */ /* 0x001fd6000bf45070 */
.L_x_20:
[----:B------:R-:W-:-:S04]  /*37d0*/  IMAD.WIDE R4, R84, 0x2, R106 ;  /* 0x0000000254047825 */ /* 0x000fc800078e026a */
[C---:B------:R-:W-:Y:S02]  /*37e0*/  IMAD.WIDE R14, R84.reuse, 0x2, R94 ;  /* 0x00000002540e7825 */ /* 0x040fe400078e025e */
[----:B------:R-:W2:Y:S02]  /*37f0*/  LDG.E.U16 R5, desc[UR30][R4.64] ;  /* 0x0000001e04057981 */ /* 0x000ea4000c1e1500 */
[C---:B------:R-:W-:Y:S02]  /*3800*/  IMAD.WIDE R6, R84.reuse, 0x2, R102 ;  /* 0x0000000254067825 */ /* 0x040fe400078e0266 */
[----:B------:R-:W3:Y:S02]  /*3810*/  LDG.E.U16 R15, desc[UR30][R14.64] ;  /* 0x0000001e0e0f7981 */ /* 0x000ee4000c1e1500 */
[C---:B------:R-:W-:Y:S02]  /*3820*/  IMAD.WIDE R16, R84.reuse, 0x2, R92 ;  /* 0x0000000254107825 */ /* 0x040fe400078e025c */
[----:B------:R-:W4:Y:S02]  /*3830*/  LDG.E.U16 R6, desc[UR30][R6.64] ;  /* 0x0000001e06067981 */ /* 0x000f24000c1e1500 */
[----:B------:R-:W-:-:S02]  /*3840*/  IMAD.WIDE R8, R84, 0x2, R98 ;  /* 0x0000000254087825 */ /* 0x000fc400078e0262 */
[----:B------:R-:W5:Y:S02]  /*3850*/  LDG.E.U16 R16, desc[UR30][R16.64] ;  /* 0x0000001e10107981 */ /* 0x000f64000c1e1500 */
[C---:B------:R-:W-:Y:S02]  /*3860*/  IMAD.WIDE R18, R84.reuse, 0x2, R90 ;  /* 0x0000000254127825 */ /* 0x040fe400078e025a */
[----:B------:R-:W5:Y:S02]  /*3870*/  LDG.E.U16 R9, desc[UR30][R8.64] ;  /* 0x0000001e08097981 */ /* 0x000f64000c1e1500 */
[C---:B------:R-:W-:Y:S02]  /*3880*/  IMAD.WIDE R10, R84.reuse, 0x2, R96 ;  /* 0x00000002540a7825 */ /* 0x040fe400078e0260 */
[----:B------:R-:W5:Y:S02]  /*3890*/  LDG.E.U16 R19, desc[UR30][R18.64] ;  /* 0x0000001e12137981 */ /* 0x000f64000c1e1500 */
[----:B------:R-:W-:-:S02]  /*38a0*/  IMAD.WIDE R20, R84, 0x2, R88 ;  /* 0x0000000254147825 */ /* 0x000fc400078e0258 */
[----:B------:R-:W5:Y:S04]  /*38b0*/  LDG.E.U16 R10, desc[UR30][R10.64] ;  /* 0x0000001e0a0a7981 */ /* 0x000f68000c1e1500 */
[----:B------:R-:W5:Y:S01]  /*38c0*/  LDG.E.U16 R20, desc[UR30][R20.64] ;  /* 0x0000001e14147981 */ /* 0x000f62000c1e1500 */
[----:B------:R-:W-:Y:S02]  /*38d0*/  UMOV UR4, 0x1 ;  /* 0x0000000100047882 */ /* 0x000fe40000000000 */
[----:B------:R-:W-:-:S04]  /*38e0*/  @!UP0 UIADD3 UR4, UPT, UPT, -UR4, 0x100000, URZ ;  /* 0x0010000004048890 */ /* 0x000fc8000fffe1ff */
[----:B------:R-:W-:Y:S02]  /*38f0*/  @!UP0 USHF.L.U32 UR5, UR4, 0xb, URZ ;  /* 0x0000000b04058899 */ /* 0x000fe400080006ff */
[----:B------:R-:W-:Y:S01]  /*3900*/  @!UP0 USHF.L.U32 UR4, UR4, 0x1, URZ ;  /* 0x0000000104048899 */ /* 0x000fe200080006ff */
[----:B------:R-:W-:Y:S01]  /*3910*/  VOTEU.ALL UP1, P6 ;  /* 0x0000000000ff7886 */ /* 0x000fe20003020000 */
        /* <DEDUP_REMOVED lines=8> */
[----:B------:R1:W-:Y:S06]  /*39a0*/  MEMBAR.ALL.CTA ;  /* 0x0000000000007992 */ /* 0x0003ec0000008000 */
[----:B-1----:R-:W-:Y:S04]  /*39b0*/  FENCE.VIEW.ASYNC.S ;  /* 0x00000000000073c6 */ /* 0x002fe80000000000 */
[----:B------:R-:W1:Y:S02]  /*39c0*/  FENCE.VIEW.ASYNC.S ;  /* 0x00000000000073c6 */ /* 0x000e640000000000 */
[----:B-1----:R0:W1:Y:S02]  /*39d0*/  @!UP1 SYNCS.EXCH.64 URZ, [UR23+0xb010], UR4 ;  /* 0x00b0100417ff95b2 */ /* 0x0020640008000100 */
[----:B-1----:R-:W-:Y:S06]  /*39e0*/  BAR.SYNC.DEFER_BLOCKING 0x0 ;  /* 0x0000000000007b1d */ /* 0x002fec0000010000 */
[----:B0-----:R-:W-:Y:S05]  /*39f0*/  BRA.U UP2, `(.L_x_16) ;  /* 0x00000001027c7547 */ /* 0x001fea000b800000 */
[----:B------:R-:W-:Y:S01]  /*3a00*/  UMOV UR13, 0x40004040 ;  /* 0x40004040000d7882 */ /* 0x000fe20000000000 */
[----:B------:R-:W-:Y:S01]  /*3a10*/  UMOV UR15, 0x40004040 ;  /* 0x40004040000f7882 */ /* 0x000fe20000000000 */
[----:B------:R-:W-:Y:S01]  /*3a20*/  UMOV UR16, 0x0 ;  /* 0x0000000000107882 */ /* 0x000fe20000000000 */
[----:B------:R-:W-:Y:S01]  /*3a30*/  UMOV UR17, 0x8048490 ;  /* 0x0804849000117882 */ /* 0x000fe20000000000 */
[----:B------:R-:W-:Y:S01]  /*3a40*/  UIADD3 UR4, UPT, UPT, UR23, 0xb010, URZ ;  /* 0x0000b01017047890 */ /* 0x000fe2000fffe0ff */
[----:B------:R0:W-:Y:S01]  /*3a50*/  UTCHMMA gdesc[UR12], gdesc[UR14], tmem[UR21], tmem[UR16], idesc[UR17], !UPT ;  /* 0x00ff100e0c0075ea */ /* 0x0001e2000f800015 */
[----:B------:R-:W-:Y:S01]  /*3a60*/  UMOV UR18, 0x0 ;  /* 0x0000000000127882 */ /* 0x000fe20000000000 */
[----:B------:R-:W-:Y:S01]  /*3a70*/  UMOV UR19, 0x8048490 ;  /* 0x0804849000137882 */ /* 0x000fe20000000000 */
[----:B------:R-:W-:Y:S01]  /*3a80*/  UMOV UR56, 0x0 ;  /* 0x0000000000387882 */ /* 0x000fe20000000000 */
[----:B------:R-:W-:Y:S01]  /*3a90*/  UMOV UR57, 0x8048490 ;  /* 0x0804849000397882 */ /* 0x000fe20000000000 */
        /* <DEDUP_REMOVED lines=11> */
[----:B------:R-:W-:Y:S01]  /*3b50*/  UMOV UR5, URZ ;  /* 0x000000ff00057c82 */ /* 0x000fe20008000000 */
[----:B------:R0:W-:Y:S01]  /*3b60*/  UTCHMMA gdesc[UR36], gdesc[UR48], tmem[UR21], tmem[UR60], idesc[UR61], UPT ;  /* 0x00ff3c30240075ea */ /* 0x0001e2000b800015 */
[----:B------:R-:W-:Y:S01]  /*3b70*/  UMOV UR66, 0x0 ;  /* 0x0000000000427882 */ /* 0x000fe20000000000 */
[----:B------:R-:W-:Y:S01]  /*3b80*/  UMOV UR67, 0x8048490 ;  /* 0x0804849000437882 */ /* 0x000fe20000000000 */
[----:B------:R0:W-:Y:S01]  /*3b90*/  UTCHMMA gdesc[UR38], gdesc[UR50], tmem[UR21], tmem[UR62], idesc[UR63], UPT ;  /* 0x00ff3e32260075ea */ /* 0x0001e2000b800015 */
[----:B------:R-:W-:Y:S01]  /*3ba0*/  UMOV UR4, UR4 ;  /* 0x0000000400047c82 */ /* 0x000fe20008000000 */
[----:B------:R0:W-:Y:S01]  /*3bb0*/  UTCHMMA gdesc[UR40], gdesc[UR52], tmem[UR21], tmem[UR64], idesc[UR65], UPT ;  /* 0x00ff4034280075ea */ /* 0x0001e2000b800015 */
[----:B------:R0:W-:Y:S01]  /*3bc0*/  UTCHMMA gdesc[UR42], gdesc[UR54], tmem[UR21], tmem[UR66], idesc[UR67], UPT ;  /* 0x00ff42362a0075ea */ /* 0x0001e2000b800015 */
[----:B------:R0:W-:Y:S01]  /*3bd0*/  UTCBAR [UR4], URZ ;  /* 0x000000ff040073e9 */ /* 0x0001e200080000ff */
[----:B------:R-:W-:Y:S01]  /*3be0*/  NOP ;  /* 0x0000000000007918 */ /* 0x000fe20000000000 */
.L_x_16:
[----:B------:R-:W1:Y:S01]  /*3bf0*/  SYNCS.PHASECHK.TRANS64.TRYWAIT P0, [UR23+0xb010], RZ ;  /* 0x00b010ffff0075a7 */ /* 0x000e620008001117 */
[----:B------:R-:W-:Y:S01]  /*3c00*/  IADD3 R13, P1, PT, R78, UR6, RZ ;  /* 0x000000064e0d7c10 */ /* 0x000fe2000ff3e0ff */
[----:B-1----:R-:W-:-:S12]  /*3c10*/  @!P0 BRA `(.L_x_17) ;  /* 0x0000003800048947 */ /* 0x002fd80003800000 */
.L_x_25:
[----:B------:R-:W-:Y:S01]  /*3c20*/  BAR.SYNC.DEFER_BLOCKING 0x0 ;  /* 0x0000000000007b1d */ /* 0x000fe20000010000 */
[C---:B------:R-:W-:Y:S01]  /*3c30*/  IADD3 R16, P2, PT, R13.reuse, 0x10, RZ ;  /* 0x000000100d107810 */ /* 0x040fe20007f5e0ff */
[----:B------:R-:W-:Y:S01]  /*3c40*/  IMAD.X R14, RZ, RZ, UR7, P1 ;  /* 0x00000007ff0e7e24 */ /* 0x000fe200088e06ff */
[C---:B------:R-:W-:Y:S01]  /*3c50*/  IADD3 R18, P0, PT, R13.reuse, 0x12, RZ ;  /* 0x000000120d127810 */ /* 0x040fe20007f1e0ff */
[----:B------:R-:W-:Y:S01]  /*3c60*/  IMAD.U32 R12, R12, -0x80000000, RZ ;  /* 0x800000000c0c7824 */ /* 0x000fe200078e00ff */
[C---:B------:R-:W-:Y:S01]  /*3c70*/  IADD3 R20, P1, PT, R13.reuse, 0x13, RZ ;  /* 0x000000130d147810 */ /* 0x040fe20007f3e0ff */
[--C-:B------:R-:W-:Y:S01]  /*3c80*/  IMAD.X R15, RZ, RZ, R14.reuse, P2 ;  /* 0x000000ffff0f7224 */ /* 0x100fe200010e060e */
[-C--:B------:R-:W-:Y:S01]  /*3c90*/  ISETP.GT.U32.AND P4, PT, R18, R79.reuse, PT ;  /* 0x0000004f1200720c */ /* 0x080fe20003f84070 */
[----:B------:R-:W-:Y:S01]  /*3ca0*/  LDTM.16dp32bit_t0_t15.x8 R4, tmem[UR20] ;  /* 0x00000014000479ee */ /* 0x000fe20008980000 */
[----:B------:R-:W1:Y:S01]  /*3cb0*/  LDTM.16dp32bit_t16_t31.x8 R4, tmem[UR20+0x8] ;  /* 0x00000814000479ee */ /* 0x000e6200089a0000 */
[----:B------:R-:W-:Y:S01]  /*3cc0*/  IADD3 R18, P2, PT, R13, 0x14, RZ ;  /* 0x000000140d127810 */ /* 0x000fe20007f5e0ff */
[----:B------:R-:W-:Y:S01]  /*3cd0*/  IMAD.X R19, RZ, RZ, R14, P1 ;  /* 0x000000ffff137224 */ /* 0x000fe200008e060e */
[----:B------:R-:W-:-:S02]  /*3ce0*/  ISETP.GT.U32.AND P3, PT, R20, R79, PT ;  /* 0x0000004f1400720c */ /* 0x000fc40003f64070 */
[-C--:B------:R-:W-:Y:S01]  /*3cf0*/  IADD3.X R17, PT, PT, RZ, R14.reuse, RZ, P0, !PT ;  /* 0x0000000eff117210 */ /* 0x080fe200007fe4ff */
[--C-:B------:R-:W-:Y:S01]  /*3d00*/  IMAD.X R21, RZ, RZ, R14.reuse, P2 ;  /* 0x000000ffff157224 */ /* 0x100fe200010e060e */
[C---:B------:R-:W-:Y:S02]  /*3d10*/  IADD3 R20, P0, PT, R13.reuse, 0x15, RZ ;  /* 0x000000150d147810 */ /* 0x040fe40007f1e0ff */
[C---:B------:R-:W-:Y:S02]  /*3d20*/  IADD3 R22, P1, PT, R13.reuse, 0x16, RZ ;  /* 0x000000160d167810 */ /* 0x040fe40007f3e0ff */
[----:B------:R-:W-:Y:S01]  /*3d30*/  IADD3 R24, P2, PT, R13, 0x17, RZ ;  /* 0x000000170d187810 */ /* 0x000fe20007f5e0ff */
[--C-:B------:R-:W-:Y:S01]  /*3d40*/  IMAD.X R13, RZ, RZ, R14.reuse, P0 ;  /* 0x000000ffff0d7224 */ /* 0x100fe200000e060e */
[-C--:B------:R-:W-:Y:S02]  /*3d50*/  ISETP.GT.U32.AND P0, PT, R18, R79.reuse, PT ;  /* 0x0000004f1200720c */ /* 0x080fe40003f04070 */
[----:B------:R-:W-:Y:S01]  /*3d60*/  IADD3.X R18, PT, PT, RZ, R14, RZ, P1, !PT ;  /* 0x0000000eff127210 */ /* 0x000fe20000ffe4ff */
[----:B------:R-:W-:Y:S01]  /*3d70*/  IMAD.X R14, RZ, RZ, R14, P2 ;  /* 0x000000ffff0e7224 */ /* 0x000fe200010e060e */
[CC--:B------:R-:W-:Y:S01]  /*3d80*/  ISETP.GT.U32.AND P2, PT, R16.reuse, R79.reuse, PT ;  /* 0x0000004f1000720c */ /* 0x0c0fe20003f44070 */
[----:B------:R-:W2:Y:S01]  /*3d90*/  @!P6 SYNCS.CCTL.IV [UR23+0xb010] ;  /* 0x00b01000ff00e9b1 */ /* 0x000ea20008000017 */
[----:B------:R-:W-:Y:S01]  /*3da0*/  ISETP.GE.U32.AND P1, PT, R16, R79, PT ;  /* 0x0000004f1000720c */ /* 0x000fe20003f26070 */
[----:B------:R-:W-:Y:S01]  /*3db0*/  NOP ;  /* 0x0000000000007918 */ /* 0x000fe20000000000 */
[----:B------:R-:W-:-:S02]  /*3dc0*/  ISETP.GT.U32.AND.EX P4, PT, R17, RZ, PT, P4 ;  /* 0x000000ff1100720c */ /* 0x000fc40003f84140 */
[----:B------:R-:W-:Y:S01]  /*3dd0*/  ISETP.GT.U32.AND.EX P2, PT, R15, RZ, PT, P2 ;  /* 0x000000ff0f00720c */ /* 0x000fe20003f44120 */
[----:B-1----:R-:W-:Y:S01]  /*3de0*/  FMUL R6, R6, UR70 ;  /* 0x0000004606067c20 */ /* 0x002fe20008400000 */
[----:B------:R-:W-:Y:S01]  /*3df0*/  FMUL R4, R4, UR70 ;  /* 0x0000004604047c20 */ /* 0x000fe20008400000 */
[----:B------:R-:W-:Y:S01]  /*3e00*/  FMUL R5, R5, UR70 ;  /* 0x0000004605057c20 */ /* 0x000fe20008400000 */
[----:B------:R-:W-:Y:S01]  /*3e10*/  ISETP.GE.U32.AND.EX P1, PT, R15, RZ, PT, P1 ;  /* 0x000000ff0f00720c */ /* 0x000fe20003f26110 */
[----:B------:R-:W-:Y:S01]  /*3e20*/  FMUL R7, R7, UR70 ;  /* 0x0000004607077c20 */ /* 0x000fe20008400000 */
[----:B------:R-:W-:Y:S01]  /*3e30*/  FSEL R6, R6, -INF , !P4 ;  /* 0xff80000006067808 */ /* 0x000fe20006000000 */
[----:B------:R-:W-:Y:S01]  /*3e40*/  FMUL R8, R8, UR70 ;  /* 0x0000004608087c20 */ /* 0x000fe20008400000 */
[----:B------:R-:W-:Y:S01]  /*3e50*/  ISETP.GT.U32.AND P4, PT, R24, R79, PT ;  /* 0x0000004f1800720c */ /* 0x000fe20003f84070 */
[----:B------:R-:W-:Y:S01]  /*3e60*/  FMUL R9, R9, UR70 ;  /* 0x0000004609097c20 */ /* 0x000fe20008400000 */
[----:B------:R-:W-:Y:S01]  /*3e70*/  FSEL R4, R4, -INF , !P2 ;  /* 0xff80000004047808 */ /* 0x000fe20005000000 */
[----:B------:R-:W-:Y:S01]  /*3e80*/  FMUL R10, R10, UR70 ;  /* 0x000000460a0a7c20 */ /* 0x000fe20008400000 */
[----:B------:R-:W-:Y:S01]  /*3e90*/  FSEL R5, R5, -INF , !P1 ;  /* 0xff80000005057808 */ /* 0x000fe20004800000 */
[----:B------:R-:W-:Y:S01]  /*3ea0*/  FMUL R11, R11, UR70 ;  /* 0x000000460b0b7c20 */ /* 0x000fe20008400000 */
[----:B------:R-:W-:-:S02]  /*3eb0*/  ISETP.GT.U32.AND.EX P3, PT, R19, RZ, PT, P3 ;  /* 0x000000ff1300720c */ /* 0x000fc40003f64130 */
[-C--:B------:R-:W-:Y:S02]  /*3ec0*/  ISETP.GT.U32.AND P2, PT, R20, R79.reuse, PT ;  /* 0x0000004f1400720c */ /* 0x080fe40003f44070 */
[----:B------:R-:W-:Y:S02]  /*3ed0*/  ISETP.GT.U32.AND P1, PT, R22, R79, PT ;  /* 0x0000004f1600720c */ /* 0x000fe40003f24070 */
[----:B------:R-:W-:Y:S02]  /*3ee0*/  ISETP.GT.U32.AND.EX P0, PT, R21, RZ, PT, P0 ;  /* 0x000000ff1500720c */ /* 0x000fe40003f04100 */
[----:B------:R-:W-:Y:S02]  /*3ef0*/  ISETP.GT.U32.AND.EX P4, PT, R14, RZ, PT, P4 ;  /* 0x000000ff0e00720c */ /* 0x000fe40003f84140 */
[----:B------:R-:W-:Y:S02]  /*3f00*/  FSEL R14, R7, -INF , !P3 ;  /* 0xff800000070e7808 */ /* 0x000fe40005800000 */
[----:B------:R-:W-:-:S02]  /*3f10*/  ISETP.GT.U32.AND.EX P2, PT, R13, RZ, PT, P2 ;  /* 0x000000ff0d00720c */ /* 0x000fc40003f44120 */
[----:B------:R-:W-:Y:S02]  /*3f20*/  ISETP.GT.U32.AND.EX P1, PT, R18, RZ, PT, P1 ;  /* 0x000000ff1200720c */ /* 0x000fe40003f24110 */
[----:B------:R-:W-:Y:S02]  /*3f30*/  FSEL R8, R8, -INF , !P0 ;  /* 0xff80000008087808 */ /* 0x000fe40004000000 */
[----:B------:R-:W-:Y:S02]  /*3f40*/  FMNMX3 R7, R4, R5, R6, !PT ;  /* 0x0000000504077276 */ /* 0x000fe40007800006 */
[----:B------:R-:W-:Y:S02]  /*3f50*/  FSEL R16, R9, -INF , !P2 ;  /* 0xff80000009107808 */ /* 0x000fe40005000000 */
[----:B------:R-:W-:Y:S02]  /*3f60*/  FSEL R10, R10, -INF , !P1 ;  /* 0xff8000000a0a7808 */ /* 0x000fe40004800000 */
[----:B------:R-:W-:-:S02]  /*3f70*/  FMNMX3 R7, R7, R14, R8, !PT ;  /* 0x0000000e07077276 */ /* 0x000fc40007800008 */
[----:B------:R-:W-:Y:S02]  /*3f80*/  FSEL R18, R11, -INF , !P4 ;  /* 0xff8000000b127808 */ /* 0x000fe40006000000 */
[----:B------:R-:W-:-:S04]  /*3f90*/  FMNMX3 R7, R7, R16, R10, !PT ;  /* 0x0000001007077276 */ /* 0x000fc8000780000a */
[----:B------:R-:W-:-:S05]  /*3fa0*/  FMNMX R7, R18, R7, !PT ;  /* 0x0000000712077209 */ /* 0x000fca0007800000 */
[----:B------:R-:W1:Y:S02]  /*3fb0*/  SHFL.BFLY PT, R101, R7, 0x10, 0x1f ;  /* 0x0e001f0007657f89 */ /* 0x000e6400000e0000 */
[----:B-1----:R-:W-:-:S05]  /*3fc0*/  FMNMX3 R101, R7, R101, R100, !PT ;  /* 0x0000006507657276 */ /* 0x002fca0007800064 */
[----:B------:R-:W-:Y:S01]  /*3fd0*/  FADD R9, -R101, R100 ;  /* 0x0000006465097221 */ /* 0x000fe20000000100 */
[--C-:B------:R-:W-:Y:S01]  /*3fe0*/  FADD R4, R4, -R101.reuse ;  /* 0x8000006504047221 */ /* 0x100fe20000000000 */
[--C-:B------:R-:W-:Y:S01]  /*3ff0*/  FADD R5, R5, -R101.reuse ;  /* 0x8000006505057221 */ /* 0x100fe20000000000 */
[--C-:B------:R-:W-:Y:S01]  /*4000*/  FADD R6, R6, -R101.reuse ;  /* 0x8000006506067221 */ /* 0x100fe20000000000 */
[----:B------:R-:W-:Y:S01]  /*4010*/  FMUL R9, R9, 1.4426950216293334961 ;  /* 0x3fb8aa3b09097820 */ /* 0x000fe20000400000 */
[----:B------:R-:W-:Y:S01]  /*4020*/  FMUL R4, R4, 1.4426950216293334961 ;  /* 0x3fb8aa3b04047820 */ /* 0x000fe20000400000 */
[----:B------:R-:W-:Y:S01]  /*4030*/  FMUL R5, R5, 1.4426950216293334961 ;  /* 0x3fb8aa3b05057820 */ /* 0x000fe20000400000 */
[----:B------:R-:W-:Y:S01]  /*4040*/  FMUL R6, R6, 1.4426950216293334961 ;  /* 0x3fb8aa3b06067820 */ /* 0x000fe20000400000 */
[----:B------:R-:W2:Y:S01]  /*4050*/  MUFU.EX2 R100, R9 ;  /* 0x0000000900647308 */ /* 0x000ea20000000800 */
[--C-:B------:R-:W-:Y:S01]  /*4060*/  FADD R14, R14, -R101.reuse ;  /* 0x800000650e0e7221 */ /* 0x100fe20000000000 */
[--C-:B------:R-:W-:Y:S01]  /*4070*/  FADD R8, R8, -R101.reuse ;  /* 0x8000006508087221 */ /* 0x100fe20000000000 */
[--C-:B------:R-:W-:Y:S01]  /*4080*/  FADD R16, R16, -R101.reuse ;  /* 0x8000006510107221 */ /* 0x100fe20000000000 */
[--C-:B------:R-:W-:Y:S01]  /*4090*/  FADD R10, R10, -R101.reuse ;  /* 0x800000650a0a7221 */ /* 0x100fe20000000000 */
[----:B------:R-:W-:Y:S01]  /*40a0*/  FMUL R14, R14, 1.4426950216293334961 ;  /* 0x3fb8aa3b0e0e7820 */ /* 0x000fe20000400000 */
[----:B------:R-:W-:Y:S01]  /*40b0*/  FMUL R8, R8, 1.4426950216293334961 ;  /* 0x3fb8aa3b08087820 */ /* 0x000fe20000400000 */
[----:B------:R-:W-:Y:S01]  /*40c0*/  FMUL R16, R16, 1.4426950216293334961 ;  /* 0x3fb8aa3b10107820 */ /* 0x000fe20000400000 */
[----:B------:R-:W-:Y:S01]  /*40d0*/  MUFU.EX2 R22, R4 ;  /* 0x0000000400167308 */ /* 0x000fe20000000800 */
[----:B------:R-:W-:Y:S01]  /*40e0*/  FMUL R10, R10, 1.4426950216293334961 ;  /* 0x3fb8aa3b0a0a7820 */ /* 0x000fe20000400000 */
[----:B------:R-:W-:-:S04]  /*40f0*/  FADD R18, R18, -R101 ;  /* 0x8000006512127221 */ /* 0x000fc80000000000 */
[----:B------:R-:W-:Y:S02]  /*4100*/  FMUL R18, R18, 1.4426950216293334961 ;  /* 0x3fb8aa3b12127820 */ /* 0x000fe40000400000 */
[----:B------:R-:W1:Y:S01]  /*4110*/  MUFU.EX2 R23, R5 ;  /* 0x0000000500177308 */ /* 0x000e620000000800 */
[----:B--2---:R2:W-:Y:S01]  /*4120*/  STSM.16.M88 [R72+0x9000], R100 ;  /* 0x0090006448007844 */ /* 0x0045e20000000000 */
[----:B------:R-:W-:Y:S06]  /*4130*/  BAR.SYNC.DEFER_BLOCKING 0x0 ;  /* 0x0000000000007b1d */ /* 0x000fec0000010000 */
[----:B------:R3:W4:Y:S01]  /*4140*/  MUFU.EX2 R25, R6 ;  /* 0x0000000600197308 */ /* 0x0007220000000800 */
[----:B-1----:R-:W-:-:S07]  /*4150*/  FADD R4, R22, R23 ;  /* 0x0000001716047221 */ /* 0x002fce0000000000 */
[----:B------:R-:W1:Y:S01]  /*4160*/  MUFU.EX2 R24, R14 ;  /* 0x0000000e00187308 */ /* 0x000e620000000800 */
[----:B---3--:R-:W-:-:S07]  /*4170*/  IMAD.WIDE R6, R83, 0x2, R120 ;  /* 0x0000000253067825 */ /* 0x008fce00078e0278 */
[----:B------:R-:W3:Y:S01]  /*4180*/  MUFU.EX2 R27, R8 ;  /* 0x00000008001b7308 */ /* 0x000ee20000000800 */
[----:B----4-:R-:W-:Y:S01]  /*4190*/  FADD R4, R25, R4 ;  /* 0x0000000419047221 */ /* 0x010fe20000000000 */
[----:B------:R2:W4:Y:S01]  /*41a0*/  LDSM.16.M88 R104, [R71+UR23+0x9000] ;  /* 0x009000174768783b */ /* 0x0005220008000000 */
[----:B------:R-:W5:Y:S05]  /*41b0*/  SYNCS.PHASECHK.TRANS64.TRYWAIT P0, [UR28], R12 ;  /* 0x0000000cff0075a7 */ /* 0x000f6a000800111c */
[----:B------:R-:W0:Y:S01]  /*41c0*/  MUFU.EX2 R26, R16 ;  /* 0x00000010001a7308 */ /* 0x000e220000000800 */
[----:B-1----:R-:W-:-:S07]  /*41d0*/  FADD R4, R24, R4 ;  /* 0x0000000418047221 */ /* 0x002fce0000000000 */
[----:B------:R1:W2:Y:S01]  /*41e0*/  MUFU.EX2 R29, R10 ;  /* 0x0000000a001d7308 */ /* 0x0002a20000000800 */
[----:B---3--:R-:W-:-:S07]  /*41f0*/  FADD R4, R27, R4 ;  /* 0x000000041b047221 */ /* 0x008fce0000000000 */
[----:B------:R-:W3:Y:S01]  /*4200*/  MUFU.EX2 R28, R18 ;  /* 0x00000012001c7308 */ /* 0x000ee20000000800 */
[----:B0-----:R-:W-:Y:S01]  /*4210*/  FADD R4, R26, R4 ;  /* 0x000000041a047221 */ /* 0x001fe20000000000 */
[----:B-1----:R-:W-:-:S04]  /*4220*/  IMAD.WIDE R10, R83, 0x2, R118 ;  /* 0x00000002530a7825 */ /* 0x002fc800078e0276 */
[----:B--2---:R-:W-:-:S04]  /*4230*/  FADD R4, R29, R4 ;  /* 0x000000041d047221 */ /* 0x004fc80000000000 */
[----:B---3--:R-:W-:Y:S01]  /*4240*/  FADD R87, R28, R4 ;  /* 0x000000041c577221 */ /* 0x008fe20000000000 */
[----:B------:R-:W-:-:S04]  /*4250*/  IMAD.WIDE R4, R83, 0x2, R122 ;  /* 0x0000000253047825 */ /* 0x000fc800078e027a */
[----:B------:R0:W1:Y:S01]  /*4260*/  SHFL.BFLY PT, R20, R87, 0x10, 0x1f ;  /* 0x0e001f0057147f89 */ /* 0x00006200000e0000 */
[----:B----45:R-:W-:Y:S05]  /*4270*/  @!P0 BRA `(.L_x_18) ;  /* 0x0000003000788947 */ /* 0x030fea0003800000 */
.L_x_26:
[C---:B------:R-:W-:Y:S01]  /*4280*/  IMAD.WIDE R12, R83.reuse, 0x2, R116 ;  /* 0x00000002530c7825 */ /* 0x040fe200078e0274 */
[----:B------:R2:W3:Y:S03]  /*4290*/  LDG.E.U16 R105, desc[UR30][R4.64] ;  /* 0x0000001e04697981 */ /* 0x0004e6000c1e1500 */
[C---:B------:R-:W-:Y:S01]  /*42a0*/  IMAD.WIDE R14, R83.reuse, 0x2, R114 ;  /* 0x00000002530e7825 */ /* 0x040fe200078e0272 */
[----:B------:R4:W5:Y:S03]  /*42b0*/  LDG.E.U16 R125, desc[UR30][R6.64] ;  /* 0x0000001e067d7981 */ /* 0x000966000c1e1500 */
[C---:B------:R-:W-:Y:S01]  /*42c0*/  IMAD.WIDE R16, R83.reuse, 0x2, R112 ;  /* 0x0000000253107825 */ /* 0x040fe200078e0270 */
[----:B------:R-:W5:Y:S03]  /*42d0*/  LDG.E.U16 R124, desc[UR30][R10.64] ;  /* 0x0000001e0a7c7981 */ /* 0x000f66000c1e1500 */
[C---:B------:R-:W-:Y:S01]  /*42e0*/  IMAD.WIDE R18, R83.reuse, 0x2, R110 ;  /* 0x0000000253127825 */ /* 0x040fe200078e026e */
[----:B------:R-:W5:Y:S03]  /*42f0*/  LDG.E.U16 R13, desc[UR30][R12.64] ;  /* 0x0000001e0c0d7981 */ /* 0x000f66000c1e1500 */
[----:B------:R-:W-:Y:S01]  /*4300*/  IMAD.WIDE R8, R83, 0x2, R108 ;  /* 0x0000000253087825 */ /* 0x000fe200078e026c */
[----:B------:R-:W5:Y:S04]  /*4310*/  LDG.E.U16 R15, desc[UR30][R14.64] ;  /* 0x0000001e0e0f7981 */ /* 0x000f68000c1e1500 */
[----:B------:R-:W5:Y:S04]  /*4320*/  LDG.E.U16 R17, desc[UR30][R16.64] ;  /* 0x0000001e10117981 */ /* 0x000f68000c1e1500 */
[----:B------:R-:W5:Y:S04]  /*4330*/  LDG.E.U16 R19, desc[UR30][R18.64] ;  /* 0x0000001e12137981 */ /* 0x000f68000c1e1500 */
[----:B------:R-:W5:Y:S01]  /*4340*/  LDG.E.U16 R21, desc[UR30][R8.64] ;  /* 0x0000001e08157981 */ /* 0x000f62000c1e1500 */
[----:B--2---:R-:W-:-:S02]  /*4350*/  F2FP.BF16.F32.PACK_AB R4, R23, R22 ;  /* 0x000000161704723e */ /* 0x004fc400000010ff */
[----:B------:R-:W-:Y:S02]  /*4360*/  F2FP.BF16.F32.PACK_AB R5, R24, R25 ;  /* 0x000000191805723e */ /* 0x000fe400000010ff */
[----:B----4-:R-:W-:Y:S02]  /*4370*/  F2FP.BF16.F32.PACK_AB R6, R26, R27 ;  /* 0x0000001b1a06723e */ /* 0x010fe400000010ff */
[----:B------:R-:W-:Y:S01]  /*4380*/  F2FP.BF16.F32.PACK_AB R7, R28, R29 ;  /* 0x0000001d1c07723e */ /* 0x000fe200000010ff */
[----:B01----:R-:W-:-:S03]  /*4390*/  FADD R87, R87, R20 ;  /* 0x0000001457577221 */ /* 0x003fc60000000000 */
[----:B------:R-:W-:Y:S01]  /*43a0*/  STTM.16dp32bit_t0_t15.x4 tmem[UR25], R4 ;  /* 0x00000004000079ed */ /* 0x000fe20008900019 */
[----:B------:R-:W-:Y:S01]  /*43b0*/  STTM.16dp32bit_t16_t31.x4 tmem[UR25+0x4], R4 ;  /* 0x00000404000079ed */ /* 0x000fe20008920019 */
[----:B------:R-:W-:-:S04]  /*43c0*/  ULEA UR28, UR27, UR23, 0x3 ;  /* 0x000000171b1c7291 */ /* 0x000fc8000f8e18ff */
[----:B------:R-:W-:Y:S01]  /*43d0*/  UIADD3 UR28, UPT, UPT, UR28, 0xb000, URZ ;  /* 0x0000b0001c1c7890 */ /* 0x000fe2000fffe0ff */
[----:B---3--:R-:W-:Y:S04]  /*43e0*/  STS.U16 [R80+UR23+0xa000], R105 ;  /* 0x00a0006950007988 */ /* 0x008fe80008000417 */
[----:B-----5:R-:W-:Y:S04]  /*43f0*/  STS.U16 [R80+UR23+0xa200], R125 ;  /* 0x00a2007d50007988 */ /* 0x020fe80008000417 */
[----:B------:R-:W-:Y:S04]  /*4400*/  STS.U16 [R80+UR23+0xa400], R124 ;  /* 0x00a4007c50007988 */ /* 0x000fe80008000417 */
[----:B------:R-:W-:Y:S04]  /*4410*/  STS.U16 [R80+UR23+0xa600], R13 ;  /* 0x00a6000d50007988 */ /* 0x000fe80008000417 */
[----:B------:R-:W-:Y:S04]  /*4420*/  STS.U16 [R80+UR23+0xa800], R15 ;  /* 0x00a8000f50007988 */ /* 0x000fe80008000417 */
[----:B------:R-:W-:Y:S04]  /*4430*/  STS.U16 [R80+UR23+0xaa00], R17 ;  /* 0x00aa001150007988 */ /* 0x000fe80008000417 */
[----:B------:R-:W-:Y:S04]  /*4440*/  STS.U16 [R80+UR23+0xac00], R19 ;  /* 0x00ac001350007988 */ /* 0x000fe80008000417 */
[----:B------:R0:W-:Y:S01]  /*4450*/  STS.U16 [R80+UR23+0xae00], R21 ;  /* 0x00ae001550007988 */ /* 0x0001e20008000417 */
[----:B------:R-:W1:Y:S02]  /*4460*/  FENCE.VIEW.ASYNC.T ;  /* 0x00000000000073c6 */ /* 0x000e640000000200 */
[----:B-1----:R-:W-:Y:S06]  /*4470*/  BAR.SYNC.DEFER_BLOCKING 0x0 ;  /* 0x0000000000007b1d */ /* 0x002fec0000010000 */
[----:B0-----:R-:W0:Y:S01]  /*4480*/  LDTM.x64 R4, tmem[UR22] ;  /* 0x00000016000479ee */ /* 0x001e220008340000 */
[----:B------:R-:W-:Y:S01]  /*4490*/  NOP ;  /* 0x0000000000007918 */ /* 0x000fe20000000000 */
        /* <DEDUP_REMOVED lines=64> */
[----:B------:R0:W-:Y:S01]  /*48a0*/  STTM.x64 tmem[UR22], R4 ;  /* 0x00000004000079ed */ /* 0x0001e20008340016 */
[----:B------:R-:W1:Y:S02]  /*48b0*/  FENCE.VIEW.ASYNC.T ;  /* 0x00000000000073c6 */ /* 0x000e640000000200 */
[----:B-1----:R-:W-:Y:S06]  /*48c0*/  BAR.SYNC.DEFER_BLOCKING 0x0 ;  /* 0x0000000000007b1d */ /* 0x002fec0000010000 */
[----:B------:R1:W-:Y:S06]  /*48d0*/  MEMBAR.ALL.CTA ;  /* 0x0000000000007992 */ /* 0x0003ec0000008000 */
[----:B-1----:R-:W1:Y:S01]  /*48e0*/  FENCE.VIEW.ASYNC.S ;  /* 0x00000000000073c6 */ /* 0x002e620000000000 */
[----:B------:R-:W-:Y:S01]  /*48f0*/  IMAD.MOV.U32 R104, RZ, RZ, R3 ;  /* 0x000000ffff687224 */ /* 0x000fe200078e0003 */
[----:B-1----:R-:W-:Y:S06]  /*4900*/  BAR.SYNC.DEFER_BLOCKING 0x0 ;  /* 0x0000000000007b1d */ /* 0x002fec0000010000 */
[----:B------:R-:W-:Y:S05]  /*4910*/  BRA.U UP2, `(.L_x_19) ;  /* 0x0000000102287547 */ /* 0x000fea000b800000 */
[----:B------:R-:W-:Y:S01]  /*4920*/  UMOV UR4, UR28 ;  /* 0x0000001c00047c82 */ /* 0x000fe20008000000 */
[----:B------:R-:W-:Y:S01]  /*4930*/  UMOV UR5, URZ ;  /* 0x000000ff00057c82 */ /* 0x000fe20008000000 */
[----:B------:R-:W-:Y:S01]  /*4940*/  UMOV UR16, UR68 ;  /* 0x0000004400107c82 */ /* 0x000fe20008000000 */
[----:B------:R-:W-:Y:S01]  /*4950*/  UMOV UR17, 0xc0004010 ;  /* 0xc000401000117882 */ /* 0x000fe20000000000 */
[----:B------:R-:W-:Y:S01]  /*4960*/  UMOV UR18, 0x0 ;  /* 0x0000000000127882 */ /* 0x000fe20000000000 */
[----:B------:R-:W-:Y:S01]  /*4970*/  UMOV UR19, 0x8200490 ;  /* 0x0820049000137882 */ /* 0x000fe20000000000 */
[----:B------:R-:W-:Y:S01]  /*4980*/  UMOV UR4, UR4 ;  /* 0x0000000400047c82 */ /* 0x000fe20008000000 */
[----:B------:R1:W-:Y:S01]  /*4990*/  UTCHMMA tmem[UR69], gdesc[UR16], tmem[UR29], tmem[UR18], idesc[UR19], UPT ;  /* 0x00ff1210450079ea */ /* 0x0003e2000b80001d */
[----:B------:R1:W-:Y:S01]  /*49a0*/  UTCBAR [UR4], URZ ;  /* 0x000000ff040073e9 */ /* 0x0003e200080000ff */
[----:B------:R-:W-:Y:S02]  /*49b0*/  NOP ;  /* 0x0000000000007918 */ /* 0x000fe40000000000 */
.L_x_19:
[----:B------:R-:W-:Y:S01]  /*49c0*/  UIADD3 UR6, UP1, UPT, UR6, 0x10, URZ ;  /* 0x0000001006067890 */ /* 0x000fe2000ff3e0ff */
[----:B------:R-:W-:Y:S01]  /*49d0*/  VIADD R83, R83, UR26 ;  /* 0x0000001a53537c36 */ /* 0x000fe20008000000 */
[----:B------:R-:W-:Y:S01]  /*49e0*/  UIADD3 UR27, UPT, UPT, UR27, 0x1, URZ ;  /* 0x000000011b1b7890 */ /* 0x000fe2000fffe0ff */
[----:B------:R-:W-:Y:S01]  /*49f0*/  FFMA R82, R100, R82, R87 ;  /* 0x0000005264527223 */ /* 0x000fe20000000057 */
[----:B------:R-:W-:Y:S01]  /*4a00*/  UIADD3.X UR7, UPT, UPT, URZ, UR7, URZ, UP1, !UPT ;  /* 0x00000007ff077290 */ /* 0x000fe20008ffe4ff */
[----:B------:R-:W-:Y:S01]  /*4a10*/  IMAD.IADD R84, R85, 0x1, R84 ;  /* 0x0000000155547824 */ /* 0x000fe200078e0254 */
[----:B------:R-:W-:Y:S01]  /*4a20*/  ISETP.LE.U32.AND P0, PT, R86, UR6, PT ;  /* 0x0000000656007c0c */ /* 0x000fe2000bf03070 */
[----:B------:R-:W-:Y:S01]  /*4a30*/  UISETP.GT.AND UP1, UPT, UR27, 0x1, UPT ;  /* 0x000000011b00788c */ /* 0x000fe2000bf24270 */
[----:B0-----:R-:W-:Y:S01]  /*4a40*/  IMAD.MOV.U32 R12, RZ, RZ, R104 ;  /* 0x000000ffff0c7224 */ /* 0x001fe200078e0068 */
[----:B------:R-:W-:Y:S02]  /*4a50*/  MOV R100, R101 ;  /* 0x0000006500647202 */ /* 0x000fe40000000f00 */
[----:B------:R-:W-:Y:S01]  /*4a60*/  MOV R4, UR7 ;  /* 0x0000000700047c02 */ /* 0x000fe20008000f00 */
[----:B-1----:R-:W-:-:S02]  /*4a70*/  USEL UR4, URZ, 0x1, !UP1 ;  /* 0x00000001ff047887 */ /* 0x002fc4000c800000 */
[----:B------:R-:W-:Y:S01]  /*4a80*/  USEL UR27, UR27, URZ, !UP1 ;  /* 0x000000ff1b1b7287 */ /* 0x000fe2000c800000 */
[----:B------:R-:W-:-:S03]  /*4a90*/  ISETP.GE.U32.AND.EX P0, PT, R4, RZ, PT, P0 ;  /* 0x000000ff0400720c */ /* 0x000fc60003f06100 */
[----:B------:R-:W-:-:S10]  /*4aa0*/  LOP3.LUT R3, R3, UR4, RZ, 0x3c, !PT ;  /* 0x0000000403037c12 */ /* 0x000fd4000f8e3cff */
[----:B------:R-:W-:Y:S05]  /*4ab0*/  @!P0 BRA `(.L_x_20) ;  /* 0xffffffec00448947 */ /* 0x000fea000383ffff */
[----:B------:R-:W-:Y:S01]  /*4ac0*/  ISETP.GE.AND P0, PT, R77, 0x1, PT ;  /* 0x000000014d00780c */ /* 0x000fe20003f06270 */
[----:B------:R-:W-:-:S12]  /*4ad0*/  IMAD.MOV.U32 R100, RZ, RZ, R101 ;  /* 0x000000ffff647224 */ /* 0x000fd800078e0065 */
[----:B------:R-:W-:Y:S05]  /*4ae0*/  @!P0 BRA `(.L_x_15) ;  /* 0x0000000000108947 */ /* 0x000fea0003800000 */
[----:B------:R-:W-:-:S04]  /*4af0*/  IMAD.U32 R3, R104, -0x80000000, RZ ;  /* 0x8000000068037824 */ /* 0x000fc800078e00ff */
[----:B------:R-:W0:Y:S02]  /*4b00*/  SYNCS.PHASECHK.TRANS64.TRYWAIT P0, [UR28], R3 ;  /* 0x00000003ff0075a7 */ /* 0x000e24000800111c */
[----:B0-----:R-:W-:Y:S05]  /*4b10*/  @!P0 BRA `(.L_x_21) ;  /* 0x00000028005c8947 */ /* 0x001fea0003800000 */
.L_x_27:
[----:B------:R-:W-:-:S07]  /*4b20*/  IMAD.MOV.U32 R100, RZ, RZ, R101 ;  /* 0x000000ffff647224 */ /* 0x000fce00078e0065 */
.L_x_15:
[----:B------:R-:W-:Y:S01]  /*4b30*/  BAR.SYNC.DEFER_BLOCKING 0x0 ;  /* 0x0000000000007b1d */ /* 0x000fe20000010000 */
[----:B------:R-:W-:Y:S01]  /*4b40*/  FSETP.GEU.AND P0, PT, R82, 1.175494350822287508e-38, PT ;  /* 0x008000005200780b */ /* 0x000fe20003f0e000 */
[----:B-1----:R-:W-:Y:S02]  /*4b50*/  IMAD.MOV.U32 R5, RZ, RZ, 0x3dc6b27f ;  /* 0x3dc6b27fff057424 */ /* 0x002fe400078e00ff */
[----:B------:R-:W-:Y:S02]  /*4b60*/  IMAD.SHL.U32 R0, R0, 0x10, RZ ;  /* 0x0000001000007824 */ /* 0x000fe400078e00ff */
[----:B------:R-:W0:Y:S03]  /*4b70*/  LDCU.64 UR4, c[0x0][0x3e0] ;  /* 0x00007c00ff0477ac */ /* 0x000e260008000a00 */
[----:B------:R-:W-:Y:S01]  /*4b80*/  LOP3.LUT R0, R0, 0xff0, RZ, 0xc0, !PT ;  /* 0x00000ff000007812 */ /* 0x000fe200078ec0ff */
[----:B------:R-:W1:Y:S02]  /*4b90*/  @!P6 SYNCS.CCTL.IV [UR23+0xb000] ;  /* 0x00b00000ff00e9b1 */ /* 0x000e640008000017 */
[----:B-1----:R-:W-:Y:S01]  /*4ba0*/  BAR.SYNC.DEFER_BLOCKING 0x0 ;  /* 0x0000000000007b1d */ /* 0x002fe20000010000 */
[----:B0-----:R-:W-:-:S04]  /*4bb0*/  UIMAD UR4, UR24, UR4, URZ ;  /* 0x00000004180472a4 */ /* 0x001fc8000f8e02ff */
[----:B------:R-:W-:Y:S01]  /*4bc0*/  USHF.L.U32 UR6, UR4, 0x1, URZ ;  /* 0x0000000104067899 */ /* 0x000fe200080006ff */
[----:B------:R-:W0:Y:S02]  /*4bd0*/  @!P6 SYNCS.CCTL.IV [UR23+0xb008] ;  /* 0x00b00800ff00e9b1 */ /* 0x000e240008000017 */
[----:B0-----:R0:W-:Y:S01]  /*4be0*/  STSM.16.M88 [R72], R82 ;  /* 0x0000005248007844 */ /* 0x0011e20000000000 */
[----:B------:R-:W-:Y:S01]  /*4bf0*/  BAR.SYNC.DEFER_BLOCKING 0x0 ;  /* 0x0000000000007b1d */ /* 0x000fe20000010000 */
[----:B0-----:R-:W-:-:S05]  /*4c00*/  @!P0 FMUL R82, R82, 8388608 ;  /* 0x4b00000052528820 */ /* 0x001fca0000400000 */
[C---:B------:R-:W-:Y:S02]  /*4c10*/  IADD3 R3, PT, PT, R82.reuse, -0x3f3504f3, RZ ;  /* 0xc0cafb0d52037810 */ /* 0x040fe40007ffe0ff */
[----:B------:R-:W-:Y:S02]  /*4c20*/  ISETP.GE.U32.AND P1, PT, R82, 0x7f800000, PT ;  /* 0x7f8000005200780c */ /* 0x000fe40003f26070 */
[----:B------:R-:W-:-:S04]  /*4c30*/  LOP3.LUT R75, R3, 0xff800000, RZ, 0xc0, !PT ;  /* 0xff800000034b7812 */ /* 0x000fc800078ec0ff */
[----:B------:R-:W-:Y:S01]  /*4c40*/  I2FP.F32.S32 R74, R75 ;  /* 0x0000004b004a7245 */ /* 0x000fe20000201400 */
[----:B------:R-:W-:Y:S01]  /*4c50*/  IMAD.IADD R3, R82, 0x1, -R75 ;  /* 0x0000000152037824 */ /* 0x000fe200078e0a4b */
[----:B------:R-:W-:Y:S01]  /*4c60*/  LEA R75, R2, UR23, 0x5 ;  /* 0x00000017024b7c11 */ /* 0x000fe2000f8e28ff */
[----:B------:R-:W0:Y:S02]  /*4c70*/  LDSM.16.M88 R73, [R71+UR23] ;  /* 0x000000174749783b */ /* 0x000e240008000000 */
[----:B------:R-:W-:Y:S02]  /*4c80*/  FADD R76, R3, -1 ;  /* 0xbf800000034c7421 */ /* 0x000fe40000000000 */
[----:B------:R-:W-:Y:S02]  /*4c90*/  IMAD R70, R70, 0x10, R75 ;  /* 0x0000001046467824 */ /* 0x000fe400078e024b */
[C---:B------:R-:W-:Y:S02]  /*4ca0*/  FFMA.FTZ R3, R76.reuse, R5, -0.16845393180847167969 ;  /* 0xbe2c7f304c037423 */ /* 0x040fe40000010005 */
[----:B------:R-:W1:Y:S01]  /*4cb0*/  LDTM.x64 R4, tmem[UR22] ;  /* 0x00000016000479ee */ /* 0x000e620008340000 */
[----:B------:R-:W-:Y:S01]  /*4cc0*/  NOP ;  /* 0x0000000000007918 */ /* 0x000fe20000000000 */
[C---:B------:R-:W-:Y:S01]  /*4cd0*/  FFMA.FTZ R3, R76.reuse, R3, 0.1716887056827545166 ;  /* 0x3e2fcf2a4c037423 */ /* 0x040fe20000010003 */
[----:B-1----:R-:W-:Y:S03]  /*4ce0*/  BAR.SYNC.DEFER_BLOCKING 0x0 ;  /* 0x0000000000007b1d */ /* 0x002fe60000010000 */
[----:B------:R-:W-:-:S04]  /*4cf0*/  FFMA.FTZ R3, R76, R3, -0.17900948226451873779 ;  /* 0xbe374e434c037423 */ /* 0x000fc80000010003 */
[----:B------:R-:W-:-:S04]  /*4d00*/  FFMA.FTZ R3, R76, R3, 0.20512372255325317383 ;  /* 0x3e520bf44c037423 */ /* 0x000fc80000010003 */
[----:B------:R-:W-:-:S04]  /*4d10*/  FFMA.FTZ R3, R76, R3, -0.24046532809734344482 ;  /* 0xbe763c8b4c037423 */ /* 0x000fc80000010003 */
[----:B------:R-:W-:-:S04]  /*4d20*/  FFMA.FTZ R3, R76, R3, 0.28857114911079406738 ;  /* 0x3e93bf994c037423 */ /* 0x000fc80000010003 */
[----:B------:R-:W-:-:S04]  /*4d30*/  FFMA.FTZ R3, R76, R3, -0.36067417263984680176 ;  /* 0xbeb8aa494c037423 */ /* 0x000fc80000010003 */
[----:B------:R-:W-:-:S04]  /*4d40*/  FFMA.FTZ R3, R76, R3, 0.48089820146560668945 ;  /* 0x3ef6384a4c037423 */ /* 0x000fc80000010003 */
[C---:B------:R-:W-:Y:S01]  /*4d50*/  FFMA.FTZ R77, R76.reuse, R3, -0.72134751081466674805 ;  /* 0xbf38aa3b4c4d7423 */ /* 0x040fe20000010003 */
[----:B------:R-:W-:Y:S02]  /*4d60*/  FSEL R3, RZ, -23, P0 ;  /* 0xc1b80000ff037808 */ /* 0x000fe40000000000 */
[C---:B0-----:R-:W-:Y:S01]  /*4d70*/  FSETP.GT.AND P0, PT, |R73|.reuse, 8.50705917302346158658e+37, PT ;  /* 0x7e8000004900780b */ /* 0x041fe20003f04200 */
[----:B------:R-:W-:Y:S01]  /*4d80*/  FMUL R77, R76, R77 ;  /* 0x0000004d4c4d7220 */ /* 0x000fe20000400000 */
[----:B------:R-:W-:Y:S01]  /*4d90*/  FSETP.GEU.AND P2, PT, |R73|, 1.175494350822287508e-38, PT ;  /* 0x008000004900780b */ /* 0x000fe20003f4e200 */
[----:B------:R-:W-:Y:S02]  /*4da0*/  FFMA.FTZ R3, R74, 1.1920928955078125e-07, R3 ;  /* 0x340000004a037823 */ /* 0x000fe40000010003 */
[----:B------:R-:W-:-:S04]  /*4db0*/  FMUL R77, R76, R77 ;  /* 0x0000004d4c4d7220 */ /* 0x000fc80000400000 */
[----:B------:R-:W-:-:S04]  /*4dc0*/  FFMA.FTZ R2, R76, 1.4426950216293334961, R77 ;  /* 0x3fb8aa3b4c027823 */ /* 0x000fc8000001004d */
[----:B------:R-:W-:Y:S01]  /*4dd0*/  @P0 FMUL R73, R73, 0.25 ;  /* 0x3e80000049490820 */ /* 0x000fe20000400000 */
[----:B------:R-:W-:Y:S01]  /*4de0*/  @P0 FMUL R11, R11, 0.25 ;  /* 0x3e8000000b0b0820 */ /* 0x000fe20000400000 */
[----:B------:R-:W-:Y:S01]  /*4df0*/  @P0 FMUL R6, R6, 0.25 ;  /* 0x3e80000006060820 */ /* 0x000fe20000400000 */
[----:B------:R-:W-:Y:S01]  /*4e00*/  @P0 FMUL R14, R14, 0.25 ;  /* 0x3e8000000e0e0820 */ /* 0x000fe20000400000 */
[----:B------:R-:W-:Y:S01]  /*4e10*/  @!P2 FMUL R73, R73, 16777216 ;  /* 0x4b8000004949a820 */ /* 0x000fe20000400000 */
[----:B------:R-:W-:Y:S01]  /*4e20*/  @P0 FMUL R5, R5, 0.25 ;  /* 0x3e80000005050820 */ /* 0x000fe20000400000 */
[----:B------:R-:W-:Y:S01]  /*4e30*/  @P0 FMUL R7, R7, 0.25 ;  /* 0x3e80000007070820 */ /* 0x000fe20000400000 */
[----:B------:R-:W-:Y:S01]  /*4e40*/  @P0 FMUL R15, R15, 0.25 ;  /* 0x3e8000000f0f0820 */ /* 0x000fe20000400000 */
[----:B------:R-:W-:Y:S01]  /*4e50*/  @P0 FMUL R8, R8, 0.25 ;  /* 0x3e80000008080820 */ /* 0x000fe20000400000 */
[----:B------:R-:W-:Y:S01]  /*4e60*/  @P0 FMUL R10, R10, 0.25 ;  /* 0x3e8000000a0a0820 */ /* 0x000fe20000400000 */
[----:B------:R-:W0:Y:S01]  /*4e70*/  MUFU.RCP R73, R73 ;  /* 0x0000004900497308 */ /* 0x000e220000001000 */
[----:B------:R-:W-:Y:S01]  /*4e80*/  @P0 FMUL R12, R12, 0.25 ;  /* 0x3e8000000c0c0820 */ /* 0x000fe20000400000 */
[----:B------:R-:W-:Y:S01]  /*4e90*/  @P0 FMUL R18, R18, 0.25 ;  /* 0x3e80000012120820 */ /* 0x000fe20000400000 */
[----:B------:R-:W-:Y:S01]  /*4ea0*/  @P0 FMUL R4, R4, 0.25 ;  /* 0x3e80000004040820 */ /* 0x000fe20000400000 */
[----:B------:R-:W-:Y:S01]  /*4eb0*/  @P0 FMUL R9, R9, 0.25 ;  /* 0x3e80000009090820 */ /* 0x000fe20000400000 */
[----:B------:R-:W-:Y:S01]  /*4ec0*/  @P0 FMUL R13, R13, 0.25 ;  /* 0x3e8000000d0d0820 */ /* 0x000fe20000400000 */
[----:B------:R-:W-:Y:S01]  /*4ed0*/  @P0 FMUL R16, R16, 0.25 ;  /* 0x3e80000010100820 */ /* 0x000fe20000400000 */
[----:B------:R-:W-:Y:S01]  /*4ee0*/  @P0 FMUL R17, R17, 0.25 ;  /* 0x3e80000011110820 */ /* 0x000fe20000400000 */
[----:B------:R-:W-:Y:S01]  /*4ef0*/  @P0 FMUL R19, R19, 0.25 ;  /* 0x3e80000013130820 */ /* 0x000fe20000400000 */
[----:B------:R-:W-:Y:S01]  /*4f00*/  @!P2 FMUL R11, R11, 16777216 ;  /* 0x4b8000000b0ba820 */ /* 0x000fe20000400000 */
        /* <DEDUP_REMOVED lines=30> */
[----:B------:R-:W-:Y:S01]  /*50f0*/  FMUL R18, R73, R19 ;  /* 0x0000001349127220 */ /* 0x000fe20000400000 */
[----:B------:R-:W-:Y:S01]  /*5100*/  F2FP.BF16.F32.PACK_AB R8, R6, R5 ;  /* 0x000000050608723e */ /* 0x000fe200000010ff */
[----:B------:R-:W-:Y:S01]  /*5110*/  @P0 FMUL R20, R20, 0.25 ;  /* 0x3e80000014140820 */ /* 0x000fe20000400000 */
        /* <DEDUP_REMOVED lines=14> */
[----:B------:R-:W-:Y:S01]  /*5200*/  @P0 FMUL R28, R28, 0.25 ;  /* 0x3e8000001c1c0820 */ /* 0x000fe20000400000 */
[----:B------:R-:W-:Y:S01]  /*5210*/  STS.128 [R70], R4 ;  /* 0x0000000446007388 */ /* 0x000fe20000000c00 */
[----:B------:R-:W-:Y:S01]  /*5220*/  @P0 FMUL R29, R29, 0.25 ;  /* 0x3e8000001d1d0820 */ /* 0x000fe20000400000 */
[----:B------:R-:W-:Y:S01]  /*5230*/  @P0 FMUL R30, R30, 0.25 ;  /* 0x3e8000001e1e0820 */ /* 0x000fe20000400000 */
[----:B------:R-:W-:Y:S01]  /*5240*/  @P0 FMUL R31, R31, 0.25 ;  /* 0x3e8000001f1f0820 */ /* 0x000fe20000400000 */
[----:B------:R-:W-:Y:S01]  /*5250*/  STS.128 [R70+0x800], R8 ;  /* 0x0008000846007388 */ /* 0x000fe20000000c00 */
[----:B------:R-:W-:Y:S01]  /*5260*/  @P0 FMUL R32, R32, 0.25 ;  /* 0x3e80000020200820 */ /* 0x000fe20000400000 */
[----:B------:R-:W-:Y:S01]  /*5270*/  @P0 FMUL R33, R33, 0.25 ;  /* 0x3e80000021210820 */ /* 0x000fe20000400000 */
[----:B------:R-:W-:Y:S01]  /*5280*/  @P0 FMUL R34, R34, 0.25 ;  /* 0x3e80000022220820 */ /* 0x000fe20000400000 */
[----:B------:R-:W-:Y:S01]  /*5290*/  BAR.SYNC.DEFER_BLOCKING 0x0 ;  /* 0x0000000000007b1d */ /* 0x000fe20000010000 */
        /* <DEDUP_REMOVED lines=17> */
[C---:B------:R-:W-:Y:S01]  /*53b0*/  FMUL R20, R73.reuse, R20 ;  /* 0x0000001449147220 */ /* 0x040fe20000400000 */
[C---:B------:R-:W-:Y:S01]  /*53c0*/  FMUL R19, R73.reuse, R22 ;  /* 0x0000001649137220 */ /* 0x040fe20000400000 */
[C---:B------:R-:W-:Y:S01]  /*53d0*/  FMUL R21, R73.reuse, R21 ;  /* 0x0000001549157220 */ /* 0x040fe20000400000 */
[C---:B------:R-:W-:Y:S01]  /*53e0*/  FMUL R22, R73.reuse, R23 ;  /* 0x0000001749167220 */ /* 0x040fe20000400000 */
[C---:B------:R-:W-:Y:S01]  /*53f0*/  FMUL R77, R73.reuse, R24 ;  /* 0x00000018494d7220 */ /* 0x040fe20000400000 */
[C---:B------:R-:W-:Y:S01]  /*5400*/  FMUL R76, R73.reuse, R25 ;  /* 0x00000019494c7220 */ /* 0x040fe20000400000 */
[----:B------:R-:W0:Y:S01]  /*5410*/  LDS.128 R4, [R0+UR23] ;  /* 0x0000001700047984 */ /* 0x000e220008000c00 */
[C---:B------:R-:W-:Y:S01]  /*5420*/  FMUL R26, R73.reuse, R26 ;  /* 0x0000001a491a7220 */ /* 0x040fe20000400000 */
[C---:B------:R-:W-:Y:S01]  /*5430*/  FMUL R79, R73.reuse, R27 ;  /* 0x0000001b494f7220 */ /* 0x040fe20000400000 */
[C---:B------:R-:W-:Y:S01]  /*5440*/  FMUL R78, R73.reuse, R28 ;  /* 0x0000001c494e7220 */ /* 0x040fe20000400000 */
[----:B------:R-:W-:Y:S01]  /*5450*/  LDS.128 R8, [R0+UR23+0x1000] ;  /* 0x0010001700087984 */ /* 0x000fe20008000c00 */
        /* <DEDUP_REMOVED lines=20> */
[----:B------:R-:W-:Y:S01]  /*55a0*/  BAR.SYNC.DEFER_BLOCKING 0x0 ;  /* 0x0000000000007b1d */ /* 0x000fe20000010000 */
[----:B------:R-:W-:Y:S01]  /*55b0*/  F2FP.BF16.F32.PACK_AB R19, R86, R83 ;  /* 0x000000535613723e */ /* 0x000fe200000010ff */
        /* <DEDUP_REMOVED lines=22> */
[----:B------:R-:W-:Y:S01]  /*5720*/  STS.128 [R70], R12 ;  /* 0x0000000c46007388 */ /* 0x000fe20000000c00 */
[----:B------:R-:W-:Y:S01]  /*5730*/  @!P2 FMUL R48, R48, 16777216 ;  /* 0x4b8000003030a820 */ /* 0x000fe20000400000 */
[----:B------:R-:W-:Y:S01]  /*5740*/  @!P2 FMUL R49, R49, 16777216 ;  /* 0x4b8000003131a820 */ /* 0x000fe20000400000 */
[----:B------:R-:W-:Y:S01]  /*5750*/  @!P2 FMUL R50, R50, 16777216 ;  /* 0x4b8000003232a820 */ /* 0x000fe20000400000 */
[----:B------:R-:W-:Y:S01]  /*5760*/  STS.128 [R70+0x800], R16 ;  /* 0x0008001046007388 */ /* 0x000fe20000000c00 */
[----:B------:R-:W-:Y:S01]  /*5770*/  @!P2 FMUL R51, R51, 16777216 ;  /* 0x4b8000003333a820 */ /* 0x000fe20000400000 */
[C---:B------:R-:W-:Y:S01]  /*5780*/  FMUL R36, R73.reuse, R36 ;  /* 0x0000002449247220 */ /* 0x040fe20000400000 */
[C---:B------:R-:W-:Y:S01]  /*5790*/  FMUL R24, R73.reuse, R37 ;  /* 0x0000002549187220 */ /* 0x040fe20000400000 */
[----:B------:R-:W-:Y:S01]  /*57a0*/  BAR.SYNC.DEFER_BLOCKING 0x0 ;  /* 0x0000000000007b1d */ /* 0x000fe20000010000 */
        /* <DEDUP_REMOVED lines=15> */
[----:B------:R-:W1:Y:S01]  /*58a0*/  LDC R41, c[0x0][0x3e8] ;  /* 0x0000fa00ff297b82 */ /* 0x000e620000000800 */
[----:B------:R-:W-:Y:S01]  /*58b0*/  F2FP.BF16.F32.PACK_AB R21, R27, R40 ;  /* 0x000000281b15723e */ /* 0x000fe200000010ff */
[----:B------:R-:W-:Y:S01]  /*58c0*/  FADD R2, R3, R2 ;  /* 0x0000000203027221 */ /* 0x000fe20000000000 */
[----:B------:R-:W-:Y:S01]  /*58d0*/  F2FP.BF16.F32.PACK_AB R24, R39, R24 ;  /* 0x000000182718723e */ /* 0x000fe200000010ff */
[----:B------:R-:W-:Y:S01]  /*58e0*/  @P0 FMUL R52, R52, 0.25 ;  /* 0x3e80000034340820 */ /* 0x000fe20000400000 */
[----:B------:R-:W-:Y:S01]  /*58f0*/  F2FP.BF16.F32.PACK_AB R25, R30, R25 ;  /* 0x000000191e19723e */ /* 0x000fe200000010ff */
[----:B------:R-:W-:Y:S01]  /*5900*/  @P0 FMUL R53, R53, 0.25 ;  /* 0x3e80000035350820 */ /* 0x000fe20000400000 */
[----:B------:R-:W-:Y:S01]  /*5910*/  F2FP.BF16.F32.PACK_AB R22, R33, R44 ;  /* 0x0000002c2116723e */ /* 0x000fe200000010ff */
[----:B------:R-:W2:Y:S01]  /*5920*/  LDS.128 R12, [R0+UR23] ;  /* 0x00000017000c7984 */ /* 0x000ea20008000c00 */
[----:B------:R-:W-:Y:S01]  /*5930*/  F2FP.BF16.F32.PACK_AB R26, R34, R45 ;  /* 0x0000002d221a723e */ /* 0x000fe200000010ff */
[----:B------:R-:W3:Y:S01]  /*5940*/  LDC.64 R50, c[0x0][0x398] ;  /* 0x0000e600ff327b82 */ /* 0x000ee20000000a00 */
[----:B------:R-:W-:Y:S01]  /*5950*/  F2FP.BF16.F32.PACK_AB R23, R37, R48 ;  /* 0x000000302517723e */ /* 0x000fe200000010ff */
[----:B------:R-:W-:Y:S01]  /*5960*/  LDS.128 R16, [R0+UR23+0x1000] ;  /* 0x0010001700107984 */ /* 0x000fe20008000c00 */
[----:B------:R-:W-:Y:S01]  /*5970*/  F2FP.BF16.F32.PACK_AB R27, R38, R49 ;  /* 0x00000031261b723e */ /* 0x000fe200000010ff */
[----:B------:R-:W-:Y:S01]  /*5980*/  @P0 FMUL R54, R54, 0.25 ;  /* 0x3e80000036360820 */ /* 0x000fe20000400000 */
[----:B------:R-:W-:-:S03]  /*5990*/  @P1 MOV R3, 0x7f800000 ;  /* 0x7f80000000031802 */ /* 0x000fc60000000f00 */
[----:B------:R-:W-:Y:S01]  /*59a0*/  BAR.SYNC.DEFER_BLOCKING 0x0 ;  /* 0x0000000000007b1d */ /* 0x000fe20000010000 */
        /* <DEDUP_REMOVED lines=13> */
[C---:B------:R-:W-:Y:S01]  /*5a80*/  @P1 FFMA.FTZ R2, R82.reuse, R3, +INF ;  /* 0x7f80000052021423 */ /* 0x040fe20000010003 */
[----:B------:R-:W-:Y:S01]  /*5a90*/  FSETP.NEU.AND P0, PT, R82, RZ, PT ;  /* 0x000000ff5200720b */ /* 0x000fe20003f0d000 */
[----:B-1----:R-:W-:-:S02]  /*5aa0*/  IMAD R43, R68, R41, RZ ;  /* 0x00000029442b7224 */ /* 0x002fc400078e02ff */
[----:B------:R-:W-:Y:S01]  /*5ab0*/  @!P2 FMUL R53, R53, 16777216 ;  /* 0x4b8000003535a820 */ /* 0x000fe20000400000 */
[----:B------:R-:W-:Y:S01]  /*5ac0*/  @!P2 FMUL R55, R55, 16777216 ;  /* 0x4b8000003737a820 */ /* 0x000fe20000400000 */
[----:B------:R-:W-:Y:S01]  /*5ad0*/  FSEL R3, R2, -INF , P0 ;  /* 0xff80000002037808 */ /* 0x000fe20000000000 */
[----:B------:R-:W-:Y:S02]  /*5ae0*/  IMAD R2, R69, UR5, RZ ;  /* 0x0000000545027c24 */ /* 0x000fe4000f8e02ff */
[----:B------:R-:W-:Y:S01]  /*5af0*/  @!P2 FMUL R56, R56, 16777216 ;  /* 0x4b8000003838a820 */ /* 0x000fe20000400000 */
[----:B------:R-:W-:Y:S01]  /*5b00*/  @!P2 FMUL R58, R58, 16777216 ;  /* 0x4b8000003a3aa820 */ /* 0x000fe20000400000 */
[----:B------:R-:W-:Y:S01]  /*5b10*/  @!P2 FMUL R52, R52, 16777216 ;  /* 0x4b8000003434a820 */ /* 0x000fe20000400000 */
[----:B------:R-:W-:Y:S01]  /*5b20*/  STS.128 [R70], R20 ;  /* 0x0000001446007388 */ /* 0x000fe20000000c00 */
[----:B------:R-:W-:Y:S02]  /*5b30*/  IMAD.SHL.U32 R33, R2, 0x2, RZ ;  /* 0x0000000202217824 */ /* 0x000fe400078e00ff */
[----:B------:R-:W-:Y:S01]  /*5b40*/  @!P2 FMUL R54, R54, 16777216 ;  /* 0x4b8000003636a820 */ /* 0x000fe20000400000 */
[----:B------:R-:W-:Y:S01]  /*5b50*/  IMAD.HI R30, R2, 0x2, RZ ;  /* 0x00000002021e7827 */ /* 0x000fe200078e02ff */
[----:B------:R-:W-:Y:S03]  /*5b60*/  STS.128 [R70+0x800], R24 ;  /* 0x0008001846007388 */ /* 0x000fe60000000c00 */
[----:B------:R-:W-:Y:S01]  /*5b70*/  @!P2 FMUL R57, R57, 16777216 ;  /* 0x4b8000003939a820 */ /* 0x000fe20000400000 */
[----:B---3--:R-:W-:Y:S01]  /*5b80*/  IADD3 R2, P0, P1, R33, UR6, R50 ;  /* 0x0000000621027c10 */ /* 0x008fe2000f91e032 */
[----:B------:R-:W-:Y:S01]  /*5b90*/  IMAD R33, R41, 0x2, R43 ;  /* 0x0000000229217824 */ /* 0x000fe200078e022b */
[----:B------:R-:W-:Y:S01]  /*5ba0*/  BAR.SYNC.DEFER_BLOCKING 0x0 ;  /* 0x0000000000007b1d */ /* 0x000fe20000010000 */
        /* <DEDUP_REMOVED lines=12> */
[----:B------:R-:W-:Y:S01]  /*5c70*/  FMUL R31, R73, R58 ;  /* 0x0000003a491f7220 */ /* 0x000fe20000400000 */
[----:B------:R-:W-:Y:S01]  /*5c80*/  LEA R45, R41, R33, 0x1 ;  /* 0x00000021292d7211 */ /* 0x000fe200078e08ff */
[----:B------:R-:W-:Y:S01]  /*5c90*/  UIMAD.WIDE UR4, UR4, 0x2, URZ ;  /* 0x00000002040478a5 */ /* 0x000fe2000f8e02ff */
        /* <DEDUP_REMOVED lines=8> */
[----:B------:R-:W1:Y:S01]  /*5d20*/  LDS.128 R24, [R0+UR23] ;  /* 0x0000001700187984 */ /* 0x000e620008000c00 */
[C---:B------:R-:W-:Y:S01]  /*5d30*/  FMUL R64, R73.reuse, R64 ;  /* 0x0000004049407220 */ /* 0x040fe20000400000 */
[C---:B------:R-:W-:Y:S01]  /*5d40*/  FMUL R65, R73.reuse, R65 ;  /* 0x0000004149417220 */ /* 0x040fe20000400000 */
[C---:B------:R-:W-:Y:S01]  /*5d50*/  FMUL R55, R73.reuse, R66 ;  /* 0x0000004249377220 */ /* 0x040fe20000400000 */
[----:B------:R-:W-:Y:S01]  /*5d60*/  LDS.128 R20, [R0+UR23+0x1000] ;  /* 0x0010001700147984 */ /* 0x000fe20008000c00 */
[----:B------:R-:W-:Y:S01]  /*5d70*/  FMUL R46, R73, R67 ;  /* 0x00000043492e7220 */ /* 0x000fe20000400000 */
[----:B------:R-:W-:Y:S01]  /*5d80*/  F2FP.BF16.F32.PACK_AB R36, R28, R53 ;  /* 0x000000351c24723e */ /* 0x000fe200000010ff */
[----:B------:R-:W-:Y:S01]  /*5d90*/  FFMA R3, R3, 0.69314718246459960938, R100 ;  /* 0x3f31721803037823 */ /* 0x000fe20000000064 */
[----:B------:R-:W-:Y:S01]  /*5da0*/  BAR.SYNC.DEFER_BLOCKING 0x0 ;  /* 0x0000000000007b1d */ /* 0x000fe20000010000 */
[----:B------:R-:W-:Y:S01]  /*5db0*/  F2FP.BF16.F32.PACK_AB R53, R31, R56 ;  /* 0x000000381f35723e */ /* 0x000fe200000010ff */
[----:B------:R-:W-:Y:S01]  /*5dc0*/  IMAD R31, R41, 0x2, R45 ;  /* 0x00000002291f7824 */ /* 0x000fe200078e022d */
[----:B------:R-:W-:-:S02]  /*5dd0*/  IADD3.X R30, PT, PT, R30, UR5, R51, P0, P1 ;  /* 0x000000051e1e7c10 */ /* 0x000fc400087e2433 */
[----:B------:R-:W-:Y:S01]  /*5de0*/  F2FP.BF16.F32.PACK_AB R52, R29, R52 ;  /* 0x000000341d34723e */ /* 0x000fe200000010ff */
[----:B------:R-:W-:Y:S01]  /*5df0*/  IMAD R47, R41, 0x2, R31 ;  /* 0x00000002292f7824 */ /* 0x000fe200078e021f */
[----:B------:R-:W-:Y:S01]  /*5e00*/  F2FP.BF16.F32.PACK_AB R37, R32, R57 ;  /* 0x000000392025723e */ /* 0x000fe200000010ff */
[----:B------:R-:W3:Y:S01]  /*5e10*/  LDCU UR4, c[0x0][0x3ec] ;  /* 0x00007d80ff0477ac */ /* 0x000ee20008000800 */
[----:B------:R-:W-:Y:S02]  /*5e20*/  F2FP.BF16.F32.PACK_AB R54, R35, R60 ;  /* 0x0000003c2336723e */ /* 0x000fe400000010ff */
[----:B------:R-:W-:Y:S02]  /*5e30*/  F2FP.BF16.F32.PACK_AB R38, R42, R61 ;  /* 0x0000003d2a26723e */ /* 0x000fe400000010ff */
[----:B------:R-:W-:Y:S02]  /*5e40*/  F2FP.BF16.F32.PACK_AB R55, R55, R64 ;  /* 0x000000403737723e */ /* 0x000fe400000010ff */
[----:B------:R-:W-:-:S02]  /*5e50*/  F2FP.BF16.F32.PACK_AB R39, R46, R65 ;  /* 0x000000412e27723e */ /* 0x000fc400000010ff */
[-C--:B------:R-:W-:Y:S02]  /*5e60*/  LEA R28, P0, R43, R2.reuse, 0x1 ;  /* 0x000000022b1c7211 */ /* 0x080fe400078008ff */
[----:B------:R-:W-:Y:S02]  /*5e70*/  LEA R34, P1, R45, R2, 0x1 ;  /* 0x000000022d227211 */ /* 0x000fe400078208ff */
[----:B------:R-:W-:Y:S01]  /*5e80*/  LEA.HI.X.SX32 R29, R43, R30, 0x1, P0 ;  /* 0x0000001e2b1d7211 */ /* 0x000fe200000f0eff */
[----:B------:R-:W-:Y:S01]  /*5e90*/  IMAD R43, R41, 0x2, R47 ;  /* 0x00000002292b7824 */ /* 0x000fe200078e022f */
[----:B------:R-:W-:Y:S01]  /*5ea0*/  LEA R32, P0, R33, R2, 0x1 ;  /* 0x0000000221207211 */ /* 0x000fe200078008ff */
[----:B------:R-:W-:Y:S01]  /*5eb0*/  STS.128 [R70], R52 ;  /* 0x0000003446007388 */ /* 0x000fe20000000c00 */
[-C--:B------:R-:W-:Y:S01]  /*5ec0*/  LEA.HI.X.SX32 R35, R45, R30.reuse, 0x1, P1 ;  /* 0x0000001e2d237211 */ /* 0x080fe200008f0eff */
[----:B---3--:R-:W-:Y:S01]  /*5ed0*/  UIMAD UR4, UR24, UR4, URZ ;  /* 0x00000004180472a4 */ /* 0x008fe2000f8e02ff */
[----:B------:R-:W-:Y:S01]  /*5ee0*/  LEA R49, R41, R43, 0x1 ;  /* 0x0000002b29317211 */ /* 0x000fe200078e08ff */
[----:B------:R3:W-:Y:S01]  /*5ef0*/  STS.128 [R70+0x800], R36 ;  /* 0x0008002446007388 */ /* 0x0007e20000000c00 */
[----:B------:R-:W-:Y:S01]  /*5f00*/  LEA.HI.X.SX32 R33, R33, R30, 0x1, P0 ;  /* 0x0000001e21217211 */ /* 0x000fe200000f0eff */
[----:B------:R-:W-:Y:S01]  /*5f10*/  USHF.L.U32 UR6, UR4, 0x2, URZ ;  /* 0x0000000204067899 */ /* 0x000fe200080006ff */
[----:B------:R-:W-:Y:S01]  /*5f20*/  BAR.SYNC.DEFER_BLOCKING 0x0 ;  /* 0x0000000000007b1d */ /* 0x000fe20000010000 */
[----:B------:R-:W-:Y:S01]  /*5f30*/  IMAD R51, R41, 0x2, R49 ;  /* 0x0000000229337824 */ /* 0x000fe200078e0231 */
[----:B------:R-:W-:-:S03]  /*5f40*/  UIMAD.WIDE UR4, UR4, 0x4, URZ ;  /* 0x00000004040478a5 */ /* 0x000fc6000f8e02ff */
[----:B------:R-:W-:-:S04]  /*5f50*/  IMAD R57, R41, 0x2, R51 ;  /* 0x0000000229397824 */ /* 0x000fc800078e0233 */
[----:B------:R-:W-:Y:S01]  /*5f60*/  IMAD R45, R41, 0x2, R57 ;  /* 0x00000002292d7824 */ /* 0x000fe200078e0239 */
[----:B---3--:R-:W-:-:S04]  /*5f70*/  LEA R36, P0, R31, R2, 0x1 ;  /* 0x000000021f247211 */ /* 0x008fc800078008ff */
[----:B------:R-:W-:Y:S02]  /*5f80*/  LEA R53, R41, R45, 0x1 ;  /* 0x0000002d29357211 */ /* 0x000fe400078e08ff */
[----:B------:R-:W-:-:S03]  /*5f90*/  LEA.HI.X.SX32 R37, R31, R30, 0x1, P0 ;  /* 0x0000001e1f257211 */ /* 0x000fc600000f0eff */
[----:B------:R-:W-:Y:S01]  /*5fa0*/  IMAD R31, R41, 0x2, R53 ;  /* 0x00000002291f7824 */ /* 0x000fe200078e0235 */
[----:B0-----:R0:W-:Y:S02]  /*5fb0*/  STG.E.U16 desc[UR30][R28.64], R4 ;  /* 0x000000041c007986 */ /* 0x0011e4000c10151e */
[----:B0-----:R-:W-:Y:S02]  /*5fc0*/  PRMT R29, R4, 0x7632, R29 ;  /* 0x00007632041d7816 */ /* 0x001fe4000000001d */
[----:B------:R-:W-:-:S03]  /*5fd0*/  LEA R28, P0, R47, R2, 0x1 ;  /* 0x000000022f1c7211 */ /* 0x000fc600078008ff */
[----:B------:R0:W-:Y:S04]  /*5fe0*/  STG.E.U16 desc[UR30][R32.64], R29 ;  /* 0x0000001d20007986 */ /* 0x0001e8000c10151e */
[----:B------:R3:W-:Y:S01]  /*5ff0*/  STG.E.U16 desc[UR30][R34.64], R5 ;  /* 0x0000000522007986 */ /* 0x0007e2000c10151e */
[----:B0-----:R-:W-:Y:S01]  /*6000*/  LEA.HI.X.SX32 R29, R47, R30, 0x1, P0 ;  /* 0x0000001e2f1d7211 */ /* 0x001fe200000f0eff */
[----:B------:R-:W-:Y:S01]  /*6010*/  IMAD R47, R41, 0x2, R31 ;  /* 0x00000002292f7824 */ /* 0x000fe200078e021f */
[----:B------:R-:W-:Y:S02]  /*6020*/  LEA R38, P0, R43, R2, 0x1 ;  /* 0x000000022b267211 */ /* 0x000fe400078008ff */
[----:B------:R-:W-:Y:S01]  /*6030*/  PRMT R33, R5, 0x7632, R33 ;  /* 0x0000763205217816 */ /* 0x000fe20000000021 */
[----:B------:R-:W-:Y:S01]  /*6040*/  IMAD R55, R41, 0x2, R47 ;  /* 0x0000000229377824 */ /* 0x000fe200078e022f */
[----:B------:R-:W-:-:S02]  /*6050*/  LEA.HI.X.SX32 R39, R43, R30, 0x1, P0 ;  /* 0x0000001e2b277211 */ /* 0x000fc400000f0eff */
[----:B------:R-:W-:Y:S01]  /*6060*/  LEA R32, P0, R49, R2, 0x1 ;  /* 0x0000000231207211 */ /* 0x000fe200078008ff */
[----:B------:R0:W-:Y:S01]  /*6070*/  STG.E.U16 desc[UR30][R36.64], R33 ;  /* 0x0000002124007986 */ /* 0x0001e2000c10151e */
[----:B------:R-:W-:Y:S02]  /*6080*/  LEA R43, R41, R55, 0x1 ;  /* 0x00000037292b7211 */ /* 0x000fe400078e08ff */
[----:B---3--:R-:W-:Y:S01]  /*6090*/  PRMT R5, R6, 0x7632, R5 ;  /* 0x0000763206057816 */ /* 0x008fe20000000005 */
[----:B------:R3:W-:Y:S04]  /*60a0*/  STG.E.U16 desc[UR30][R28.64], R6 ;  /* 0x000000061c007986 */ /* 0x0007e8000c10151e */
[----:B------:R4:W-:Y:S01]  /*60b0*/  STG.E.U16 desc[UR30][R38.64], R5 ;  /* 0x0000000526007986 */ /* 0x0009e2000c10151e */
[----:B0-----:R-:W-:Y:S01]  /*60c0*/  LEA.HI.X.SX32 R33, R49, R30, 0x1, P0 ;  /* 0x0000001e31217211 */ /* 0x001fe200000f0eff */
[----:B------:R-:W-:Y:S01]  /*60d0*/  IMAD R49, R41, 0x2, R43 ;  /* 0x0000000229317824 */ /* 0x000fe200078e022b */
[----:B------:R-:W-:-:S02]  /*60e0*/  LEA R4, P0, R51, R2, 0x1 ;  /* 0x0000000233047211 */ /* 0x000fc400078008ff */
[----:B---3--:R-:W-:Y:S01]  /*60f0*/  PRMT R29, R7, 0x7632, R29 ;  /* 0x00007632071d7816 */ /* 0x008fe2000000001d */
[----:B------:R-:W-:Y:S01]  /*6100*/  IMAD R59, R41, 0x2, R49 ;  /* 0x00000002293b7824 */ /* 0x000fe200078e0231 */
[----:B------:R-:W-:Y:S01]  /*6110*/  STG.E.U16 desc[UR30][R32.64], R7 ;  /* 0x0000000720007986 */ /* 0x000fe2000c10151e */
[----:B----4-:R-:W-:Y:S02]  /*6120*/  LEA.HI.X.SX32 R5, R51, R30, 0x1, P0 ;  /* 0x0000001e33057211 */ /* 0x010fe400000f0eff */
[----:B------:R-:W-:Y:S01]  /*6130*/  IMAD R51, R41, 0x2, R59 ;  /* 0x0000000229337824 */ /* 0x000fe200078e023b */
[C---:B------:R-:W-:Y:S02]  /*6140*/  LEA R34, P0, R57.reuse, R2, 0x1 ;  /* 0x0000000239227211 */ /* 0x040fe400078008ff */
[----:B------:R0:W-:Y:S02]  /*6150*/  STG.E.U16 desc[UR30][R4.64], R29 ;  /* 0x0000001d04007986 */ /* 0x0001e4000c10151e */
[----:B------:R-:W-:-:S02]  /*6160*/  LEA.HI.X.SX32 R35, R57, R30, 0x1, P0 ;  /* 0x0000001e39237211 */ /* 0x000fc400000f0eff */
[----:B------:R-:W-:Y:S02]  /*6170*/  LEA R57, R41, R51, 0x1 ;  /* 0x0000003329397211 */ /* 0x000fe400078e08ff */
[----:B------:R-:W-:Y:S01]  /*6180*/  LEA R28, P0, R45, R2, 0x1 ;  /* 0x000000022d1c7211 */ /* 0x000fe200078008ff */
[----:B--2---:R2:W-:Y:S02]  /*6190*/  STG.E.U16 desc[UR30][R34.64], R12 ;  /* 0x0000000c22007986 */ /* 0x0045e4000c10151e */
[----:B------:R-:W-:Y:S01]  /*61a0*/  IMAD R39, R41, 0x2, R57 ;  /* 0x0000000229277824 */ /* 0x000fe200078e0239 */
[----:B0-----:R-:W-:-:S03]  /*61b0*/  LEA.HI.X.SX32 R29, R45, R30, 0x1, P0 ;  /* 0x0000001e2d1d7211 */ /* 0x001fc600000f0eff */
[----:B------:R-:W-:Y:S01]  /*61c0*/  IMAD R45, R41, 0x2, R39 ;  /* 0x00000002292d7824 */ /* 0x000fe200078e0227 */
[C---:B------:R-:W-:Y:S02]  /*61d0*/  LEA R36, P0, R53.reuse, R2, 0x1 ;  /* 0x0000000235247211 */ /* 0x040fe400078008ff */
[----:B------:R-:W-:Y:S02]  /*61e0*/  PRMT R5, R12, 0x7632, R5 ;  /* 0x000076320c057816 */ /* 0x000fe40000000005 */
[----:B------:R-:W-:Y:S01]  /*61f0*/  LEA.HI.X.SX32 R37, R53, R30, 0x1, P0 ;  /* 0x0000001e35257211 */ /* 0x000fe200000f0eff */
[----:B------:R-:W-:Y:S01]  /*6200*/  IMAD R53, R41, 0x2, R45 ;  /* 0x0000000229357824 */ /* 0x000fe200078e022d */
[----:B------:R-:W-:Y:S01]  /*6210*/  LEA R6, P0, R31, R2, 0x1 ;  /* 0x000000021f067211 */ /* 0x000fe200078008ff */
[----:B------:R0:W-:Y:S03]  /*6220*/  STG.E.U16 desc[UR30][R28.64], R5 ;  /* 0x000000051c007986 */ /* 0x0001e6000c10151e */
[----:B------:R-:W-:Y:S01]  /*6230*/  LEA R61, R41, R53, 0x1 ;  /* 0x00000035293d7211 */ /* 0x000fe200078e08ff */
[----:B------:R3:W-:Y:S01]  /*6240*/  STG.E.U16 desc[UR30][R36.64], R13 ;  /* 0x0000000d24007986 */ /* 0x0007e2000c10151e */
[----:B------:R-:W-:-:S02]  /*6250*/  LEA.HI.X.SX32 R7, R31, R30, 0x1, P0 ;  /* 0x0000001e1f077211 */ /* 0x000fc400000f0eff */
[-C--:B------:R-:W-:Y:S01]  /*6260*/  LEA R4, P0, R47, R2.reuse, 0x1 ;  /* 0x000000022f047211 */ /* 0x080fe200078008ff */
[----:B------:R-:W-:Y:S01]  /*6270*/  IMAD R31, R41, 0x2, R61 ;  /* 0x00000002291f7824 */ /* 0x000fe200078e023d */
[----:B------:R-:W-:-:S03]  /*6280*/  LEA R78, P1, R53, R2, 0x1 ;  /* 0x00000002354e7211 */ /* 0x000fc600078208ff */
[----:B--2---:R-:W-:Y:S01]  /*6290*/  IMAD R35, R41, 0x2, R31 ;  /* 0x0000000229237824 */ /* 0x004fe200078e021f */
[----:B0-----:R-:W-:Y:S02]  /*62a0*/  LEA.HI.X.SX32 R5, R47, R30, 0x1, P0 ;  /* 0x0000001e2f057211 */ /* 0x001fe400000f0eff */
[----:B------:R-:W-:Y:S01]  /*62b0*/  LEA R32, P0, R55, R2, 0x1 ;  /* 0x0000000237207211 */ /* 0x000fe200078008ff */
[----:B------:R-:W-:Y:S01]  /*62c0*/  IMAD R47, R41, 0x2, R35 ;  /* 0x00000002292f7824 */ /* 0x000fe200078e0223 */
[----:B------:R-:W-:Y:S02]  /*62d0*/  PRMT R29, R13, 0x7632, R29 ;  /* 0x000076320d1d7816 */ /* 0x000fe4000000001d */
[----:B------:R-:W-:Y:S02]  /*62e0*/  LEA.HI.X.SX32 R33, R55, R30, 0x1, P0 ;  /* 0x0000001e37217211 */ /* 0x000fe400000f0eff */
[----:B------:R-:W-:Y:S01]  /*62f0*/  LEA R55, R41, R47, 0x1 ;  /* 0x0000002f29377211 */ /* 0x000fe200078e08ff */
[----:B------:R0:W-:Y:S01]  /*6300*/  STG.E.U16 desc[UR30][R6.64], R29 ;  /* 0x0000001d06007986 */ /* 0x0001e2000c10151e */
[----:B------:R-:W-:-:S02]  /*6310*/  LEA R28, P0, R43, R2, 0x1 ;  /* 0x000000022b1c7211 */ /* 0x000fc400078008ff */
[----:B------:R-:W-:Y:S01]  /*6320*/  LEA.HI.X.SX32 R79, R53, R30, 0x1, P1 ;  /* 0x0000001e354f7211 */ /* 0x000fe200008f0eff */
[----:B---3--:R-:W-:Y:S01]  /*6330*/  IMAD R37, R41, 0x2, R55 ;  /* 0x0000000229257824 */ /* 0x008fe200078e0237 */
[----:B------:R2:W-:Y:S01]  /*6340*/  STG.E.U16 desc[UR30][R4.64], R14 ;  /* 0x0000000e04007986 */ /* 0x0005e2000c10151e */
[-C--:B------:R-:W-:Y:S02]  /*6350*/  LEA R84, P1, R31, R2.reuse, 0x1 ;  /* 0x000000021f547211 */ /* 0x080fe400078208ff */
[----:B------:R-:W-:Y:S02]  /*6360*/  LEA R86, P2, R35, R2, 0x1 ;  /* 0x0000000223567211 */ /* 0x000fe400078408ff */
[-C--:B------:R-:W-:Y:S02]  /*6370*/  LEA.HI.X.SX32 R85, R31, R30.reuse, 0x1, P1 ;  /* 0x0000001e1f557211 */ /* 0x080fe400008f0eff */
[----:B0-----:R-:W-:Y:S01]  /*6380*/  LEA.HI.X.SX32 R29, R43, R30, 0x1, P0 ;  /* 0x0000001e2b1d7211 */ /* 0x001fe200000f0eff */
[----:B------:R-:W-:Y:S01]  /*6390*/  IMAD R43, R41, 0x2, R37 ;  /* 0x00000002292b7824 */ /* 0x000fe200078e0225 */
[----:B------:R-:W-:-:S02]  /*63a0*/  LEA R12, P0, R49, R2, 0x1 ;  /* 0x00000002310c7211 */ /* 0x000fc400078008ff */
[-C--:B------:R-:W-:Y:S02]  /*63b0*/  LEA.HI.X.SX32 R87, R35, R30.reuse, 0x1, P2 ;  /* 0x0000001e23577211 */ /* 0x080fe400010f0eff */
[----:B------:R-:W-:Y:S01]  /*63c0*/  LEA.HI.X.SX32 R13, R49, R30, 0x1, P0 ;  /* 0x0000001e310d7211 */ /* 0x000fe200000f0eff */
[----:B------:R-:W-:Y:S01]  /*63d0*/  IMAD R49, R41, 0x2, R43 ;  /* 0x0000000229317824 */ /* 0x000fe200078e022b */
[C---:B------:R-:W-:Y:S02]  /*63e0*/  LEA R6, P0, R59.reuse, R2, 0x1 ;  /* 0x000000023b067211 */ /* 0x040fe400078008ff */
[----:B--2---:R-:W-:Y:S02]  /*63f0*/  PRMT R5, R14, 0x7632, R5 ;  /* 0x000076320e057816 */ /* 0x004fe40000000005 */
[----:B------:R-:W-:Y:S02]  /*6400*/  LEA.HI.X.SX32 R7, R59, R30, 0x1, P0 ;  /* 0x0000001e3b077211 */ /* 0x000fe400000f0eff */
[----:B------:R-:W-:Y:S01]  /*6410*/  LEA R59, R41, R49, 0x1 ;  /* 0x00000031293b7211 */ /* 0x000fe200078e08ff */
[----:B------:R0:W-:Y:S01]  /*6420*/  STG.E.U16 desc[UR30][R32.64], R5 ;  /* 0x0000000520007986 */ /* 0x0001e2000c10151e */
[----:B------:R-:W-:-:S02]  /*6430*/  LEA R4, P0, R51, R2, 0x1 ;  /* 0x0000000233047211 */ /* 0x000fc400078008ff */
[-C--:B------:R-:W-:Y:S01]  /*6440*/  LEA R90, P1, R55, R2.reuse, 0x1 ;  /* 0x00000002375a7211 */ /* 0x080fe200078208ff */
[----:B------:R-:W-:Y:S01]  /*6450*/  IMAD R63, R41, 0x2, R59 ;  /* 0x00000002293f7824 */ /* 0x000fe200078e023b */
[----:B------:R2:W-:Y:S01]  /*6460*/  STG.E.U16 desc[UR30][R28.64], R15 ;  /* 0x0000000f1c007986 */ /* 0x0005e2000c10151e */
[----:B------:R-:W-:Y:S02]  /*6470*/  LEA R96, P2, R49, R2, 0x1 ;  /* 0x0000000231607211 */ /* 0x000fe400078408ff */
[----:B------:R-:W-:Y:S02]  /*6480*/  LEA.HI.X.SX32 R91, R55, R30, 0x1, P1 ;  /* 0x0000001e375b7211 */ /* 0x000fe400008f0eff */
[----:B------:R-:W-:Y:S02]  /*6490*/  LEA R94, P1, R43, R2, 0x1 ;  /* 0x000000022b5e7211 */ /* 0x000fe400078208ff */
[----:B0-----:R-:W-:Y:S01]  /*64a0*/  LEA.HI.X.SX32 R5, R51, R30, 0x1, P0 ;  /* 0x0000001e33057211 */ /* 0x001fe200000f0eff */
[----:B------:R-:W-:Y:S01]  /*64b0*/  IMAD R51, R41, 0x2, R63 ;  /* 0x0000000229337824 */ /* 0x000fe200078e023f */
[----:B------:R-:W-:-:S02]  /*64c0*/  PRMT R33, R15, 0x7632, R33 ;  /* 0x000076320f217816 */ /* 0x000fc40000000021 */
[----:B------:R-:W-:Y:S01]  /*64d0*/  LEA R32, P0, R57, R2, 0x1 ;  /* 0x0000000239207211 */ /* 0x000fe200078008ff */
[----:B--2---:R-:W-:Y:S01]  /*64e0*/  IMAD R29, R41, 0x2, R51 ;  /* 0x00000002291d7824 */ /* 0x004fe200078e0233 */
[-C--:B------:R-:W-:Y:S01]  /*64f0*/  LEA.HI.X.SX32 R95, R43, R30.reuse, 0x1, P1 ;  /* 0x0000001e2b5f7211 */ /* 0x080fe200008f0eff */
[----:B------:R0:W-:Y:S01]  /*6500*/  STG.E.U16 desc[UR30][R12.64], R33 ;  /* 0x000000210c007986 */ /* 0x0001e2000c10151e */
[----:B------:R-:W-:Y:S02]  /*6510*/  LEA.HI.X.SX32 R97, R49, R30, 0x1, P2 ;  /* 0x0000001e31617211 */ /* 0x000fe400010f0eff */
[-C--:B------:R-:W-:Y:S01]  /*6520*/  LEA R102, P2, R51, R2.reuse, 0x1 ;  /* 0x0000000233667211 */ /* 0x080fe200078408ff */
[----:B-1----:R1:W-:Y:S01]  /*6530*/  STG.E.U16 desc[UR30][R6.64], R24 ;  /* 0x0000001806007986 */ /* 0x0023e2000c10151e */
[----:B------:R-:W-:Y:S02]  /*6540*/  LEA R100, P1, R63, R2, 0x1 ;  /* 0x000000023f647211 */ /* 0x000fe400078208ff */
[----:B------:R-:W-:-:S02]  /*6550*/  LEA.HI.X.SX32 R103, R51, R30, 0x1, P2 ;  /* 0x0000001e33677211 */ /* 0x000fc400010f0eff */
[-C--:B------:R-:W-:Y:S02]  /*6560*/  LEA.HI.X.SX32 R101, R63, R30.reuse, 0x1, P1 ;  /* 0x0000001e3f657211 */ /* 0x080fe400008f0eff */
[----:B0-----:R-:W-:Y:S02]  /*6570*/  LEA.HI.X.SX32 R33, R57, R30, 0x1, P0 ;  /* 0x0000001e39217211 */ /* 0x001fe400000f0eff */
[----:B------:R-:W-:Y:S02]  /*6580*/  LEA R14, P0, R39, R2, 0x1 ;  /* 0x00000002270e7211 */ /* 0x000fe400078008ff */
[----:B------:R-:W-:Y:S02]  /*6590*/  LEA R13, R41, R29, 0x1 ;  /* 0x0000001d290d7211 */ /* 0x000fe400078e08ff */
[----:B------:R-:W-:Y:S02]  /*65a0*/  LEA.HI.X.SX32 R15, R39, R30, 0x1, P0 ;  /* 0x0000001e270f7211 */ /* 0x000fe400000f0eff */
[----:B------:R-:W-:Y:S01]  /*65b0*/  LEA R76, P0, R45, R2, 0x1 ;  /* 0x000000022d4c7211 */ /* 0x000fe200078008ff */
[----:B------:R-:W-:Y:S01]  /*65c0*/  IMAD R39, R41, 0x2, R13 ;  /* 0x0000000229277824 */ /* 0x000fe200078e020d */
[----:B-1----:R-:W-:-:S02]  /*65d0*/  PRMT R7, R24, 0x7632, R7 ;  /* 0x0000763218077816 */ /* 0x002fc40000000007 */
[----:B------:R-:W-:Y:S01]  /*65e0*/  LEA.HI.X.SX32 R77, R45, R30, 0x1, P0 ;  /* 0x0000001e2d4d7211 */ /* 0x000fe200000f0eff */
[----:B------:R-:W-:Y:S01]  /*65f0*/  IMAD R57, R41, 0x2, R39 ;  /* 0x0000000229397824 */ /* 0x000fe200078e0227 */
[-C--:B------:R-:W-:Y:S01]  /*6600*/  LEA R82, P0, R61, R2.reuse, 0x1 ;  /* 0x000000023d527211 */ /* 0x080fe200078008ff */
[----:B------:R0:W-:Y:S01]  /*6610*/  STG.E.U16 desc[UR30][R4.64], R7 ;  /* 0x0000000704007986 */ /* 0x0001e2000c10151e */
[----:B------:R-:W-:Y:S01]  /*6620*/  LEA R108, P2, R39, R2, 0x1 ;  /* 0x00000002276c7211 */ /* 0x000fe200078408ff */
[----:B------:R-:W-:Y:S01]  /*6630*/  IMAD R45, R41, 0x2, R57 ;  /* 0x00000002292d7824 */ /* 0x000fe200078e0239 */
[----:B------:R-:W-:Y:S01]  /*6640*/  LEA.HI.X.SX32 R83, R61, R30, 0x1, P0 ;  /* 0x0000001e3d537211 */ /* 0x000fe200000f0eff */
[----:B------:R1:W-:Y:S01]  /*6650*/  STG.E.U16 desc[UR30][R32.64], R25 ;  /* 0x0000001920007986 */ /* 0x0003e2000c10151e */
[-C--:B------:R-:W-:Y:S02]  /*6660*/  LEA R88, P0, R47, R2.reuse, 0x1 ;  /* 0x000000022f587211 */ /* 0x080fe400078008ff */
[----:B------:R-:W-:-:S02]  /*6670*/  LEA R106, P1, R13, R2, 0x1 ;  /* 0x000000020d6a7211 */ /* 0x000fc400078208ff */
[----:B------:R-:W-:Y:S02]  /*6680*/  LEA.HI.X.SX32 R89, R47, R30, 0x1, P0 ;  /* 0x0000001e2f597211 */ /* 0x000fe400000f0eff */
[----:B------:R-:W-:Y:S02]  /*6690*/  LEA R92, P0, R37, R2, 0x1 ;  /* 0x00000002255c7211 */ /* 0x000fe400078008ff */
[----:B0-----:R-:W-:Y:S02]  /*66a0*/  PRMT R5, R25, 0x7632, R5 ;  /* 0x0000763219057816 */ /* 0x001fe40000000005 */
[----:B------:R-:W-:Y:S02]  /*66b0*/  LEA.HI.X.SX32 R93, R37, R30, 0x1, P0 ;  /* 0x0000001e255d7211 */ /* 0x000fe400000f0eff */
[----:B-1----:R-:W-:Y:S01]  /*66c0*/  LEA R25, R41, R45, 0x1 ;  /* 0x0000002d29197211 */ /* 0x002fe200078e08ff */
[----:B------:R0:W-:Y:S01]  /*66d0*/  STG.E.U16 desc[UR30][R14.64], R5 ;  /* 0x000000050e007986 */ /* 0x0001e2000c10151e */
[----:B------:R-:W-:-:S02]  /*66e0*/  LEA R98, P0, R59, R2, 0x1 ;  /* 0x000000023b627211 */ /* 0x000fc400078008ff */
[-C--:B------:R-:W-:Y:S01]  /*66f0*/  LEA.HI.X.SX32 R109, R39, R30.reuse, 0x1, P2 ;  /* 0x0000001e276d7211 */ /* 0x080fe200010f0eff */
[----:B------:R-:W-:Y:S01]  /*6700*/  IMAD R31, R41, 0x2, R25 ;  /* 0x00000002291f7824 */ /* 0x000fe200078e0219 */
[-C--:B------:R-:W-:Y:S01]  /*6710*/  LEA.HI.X.SX32 R99, R59, R30.reuse, 0x1, P0 ;  /* 0x0000001e3b637211 */ /* 0x080fe200000f0eff */
[----:B------:R-:W1:Y:S01]  /*6720*/  LDS.128 R4, [R0+UR23] ;  /* 0x0000001700047984 */ /* 0x000e620008000c00 */
[----:B------:R-:W-:Y:S02]  /*6730*/  LEA.HI.X.SX32 R107, R13, R30, 0x1, P1 ;  /* 0x0000001e0d6b7211 */ /* 0x000fe400008f0eff */
[-C--:B------:R-:W-:Y:S01]  /*6740*/  LEA R104, P0, R29, R2.reuse, 0x1 ;  /* 0x000000021d687211 */ /* 0x080fe200078008ff */
[----:B------:R2:W-:Y:S01]  /*6750*/  STG.E.U16 desc[UR30][R76.64], R26 ;  /* 0x0000001a4c007986 */ /* 0x0005e2000c10151e */
[----:B------:R-:W-:Y:S01]  /*6760*/  LEA R112, P1, R45, R2, 0x1 ;  /* 0x000000022d707211 */ /* 0x000fe200078208ff */
[----:B0-----:R-:W-:Y:S01]  /*6770*/  IMAD R15, R41, 0x2, R31 ;  /* 0x00000002290f7824 */ /* 0x001fe200078e021f */
[----:B------:R-:W-:-:S02]  /*6780*/  LEA.HI.X.SX32 R105, R29, R30, 0x1, P0 ;  /* 0x0000001e1d697211 */ /* 0x000fc400000f0eff */
[----:B------:R-:W-:Y:S01]  /*6790*/  LEA.HI.X.SX32 R113, R45, R30, 0x1, P1 ;  /* 0x0000001e2d717211 */ /* 0x000fe200008f0eff */
[----:B------:R-:W-:Y:S01]  /*67a0*/  IMAD R33, R41, 0x2, R15 ;  /* 0x0000000229217824 */ /* 0x000fe200078e020f */
[-C--:B------:R-:W-:Y:S02]  /*67b0*/  LEA R110, P0, R57, R2.reuse, 0x1 ;  /* 0x00000002396e7211 */ /* 0x080fe400078008ff */
[----:B------:R-:W-:Y:S02]  /*67c0*/  LEA R114, P2, R25, R2, 0x1 ;  /* 0x0000000219727211 */ /* 0x000fe400078408ff */
[----:B------:R-:W-:Y:S02]  /*67d0*/  LEA R35, R41, R33, 0x1 ;  /* 0x0000002129237211 */ /* 0x000fe400078e08ff */
[----:B------:R-:W-:Y:S02]  /*67e0*/  LEA.HI.X.SX32 R111, R57, R30, 0x1, P0 ;  /* 0x0000001e396f7211 */ /* 0x000fe400000f0eff */
[----:B------:R-:W-:Y:S01]  /*67f0*/  LEA R116, P0, R31, R2, 0x1 ;  /* 0x000000021f747211 */ /* 0x000fe200078008ff */
[----:B------:R-:W-:Y:S01]  /*6800*/  IMAD R37, R41, 0x2, R35 ;  /* 0x0000000229257824 */ /* 0x000fe200078e0223 */
[----:B------:R-:W-:-:S02]  /*6810*/  LEA.HI.X.SX32 R115, R25, R30, 0x1, P2 ;  /* 0x0000001e19737211 */ /* 0x000fc400010f0eff */
[----:B------:R-:W-:Y:S01]  /*6820*/  LEA.HI.X.SX32 R117, R31, R30, 0x1, P0 ;  /* 0x0000001e1f757211 */ /* 0x000fe200000f0eff */
[----:B------:R-:W-:Y:S01]  /*6830*/  IMAD R43, R41, 0x2, R37 ;  /* 0x00000002292b7824 */ /* 0x000fe200078e0225 */
[-C--:B------:R-:W-:Y:S02]  /*6840*/  LEA R24, P0, R35, R2.reuse, 0x1 ;  /* 0x0000000223187211 */ /* 0x080fe400078008ff */
[-C--:B------:R-:W-:Y:S01]  /*6850*/  LEA R12, P1, R15, R2.reuse, 0x1 ;  /* 0x000000020f0c7211 */ /* 0x080fe200078208ff */
[----:B------:R-:W-:Y:S01]  /*6860*/  IMAD R47, R41, 0x2, R43 ;  /* 0x00000002292f7824 */ /* 0x000fe200078e022b */
[----:B------:R-:W-:Y:S02]  /*6870*/  LEA R14, P2, R33, R2, 0x1 ;  /* 0x00000002210e7211 */ /* 0x000fe400078408ff */
[----:B------:R-:W-:Y:S02]  /*6880*/  LEA.HI.X.SX32 R25, R35, R30, 0x1, P0 ;  /* 0x0000001e23197211 */ /* 0x000fe400000f0eff */
[----:B------:R-:W-:-:S02]  /*6890*/  LEA R49, R41, R47, 0x1 ;  /* 0x0000002f29317211 */ /* 0x000fc400078e08ff */
[----:B------:R-:W-:Y:S02]  /*68a0*/  LEA R34, P0, R47, R2, 0x1 ;  /* 0x000000022f227211 */ /* 0x000fe400078008ff */
[-C--:B------:R-:W-:Y:S01]  /*68b0*/  LEA.HI.X.SX32 R13, R15, R30.reuse, 0x1, P1 ;  /* 0x0000001e0f0d7211 */ /* 0x080fe200008f0eff */
[----:B------:R-:W-:Y:S01]  /*68c0*/  IMAD R39, R41, 0x2, R49 ;  /* 0x0000000229277824 */ /* 0x000fe200078e0231 */
[----:B------:R-:W-:Y:S02]  /*68d0*/  LEA.HI.X.SX32 R15, R33, R30, 0x1, P2 ;  /* 0x0000001e210f7211 */ /* 0x000fe400010f0eff */
[-C--:B------:R-:W-:Y:S01]  /*68e0*/  LEA R32, P2, R43, R2.reuse, 0x1 ;  /* 0x000000022b207211 */ /* 0x080fe200078408ff */
[----:B------:R-:W-:Y:S01]  /*68f0*/  IMAD R51, R41, 0x2, R39 ;  /* 0x0000000229337824 */ /* 0x000fe200078e0227 */
[----:B------:R-:W-:Y:S02]  /*6900*/  LEA R28, P1, R37, R2, 0x1 ;  /* 0x00000002251c7211 */ /* 0x000fe400078208ff */
[----:B------:R-:W-:Y:S01]  /*6910*/  LEA.HI.X.SX32 R35, R47, R30, 0x1, P0 ;  /* 0x0000001e2f237211 */ /* 0x000fe200000f0eff */
[----:B------:R-:W-:Y:S01]  /*6920*/  IMAD R45, R41, 0x2, R51 ;  /* 0x00000002292d7824 */ /* 0x000fe200078e0233 */
[----:B------:R-:W-:-:S02]  /*6930*/  LEA R42, P0, R51, R2, 0x1 ;  /* 0x00000002332a7211 */ /* 0x000fc400078008ff */
[-C--:B------:R-:W-:Y:S02]  /*6940*/  LEA.HI.X.SX32 R33, R43, R30.reuse, 0x1, P2 ;  /* 0x0000001e2b217211 */ /* 0x080fe400010f0eff */
[----:B------:R-:W-:Y:S02]  /*6950*/  LEA R53, R41, R45, 0x1 ;  /* 0x0000002d29357211 */ /* 0x000fe400078e08ff */
[----:B------:R-:W-:Y:S02]  /*6960*/  LEA.HI.X.SX32 R29, R37, R30, 0x1, P1 ;  /* 0x0000001e251d7211 */ /* 0x000fe400008f0eff */
[-C--:B------:R-:W-:Y:S01]  /*6970*/  LEA R38, P2, R39, R2.reuse, 0x1 ;  /* 0x0000000227267211 */ /* 0x080fe200078408ff */
[----:B------:R-:W-:Y:S01]  /*6980*/  IMAD R31, R41, 0x2, R53 ;  /* 0x00000002291f7824 */ /* 0x000fe200078e0235 */
[----:B------:R-:W-:Y:S02]  /*6990*/  LEA R36, P1, R49, R2, 0x1 ;  /* 0x0000000231247211 */ /* 0x000fe400078208ff */
[----:B------:R-:W-:Y:S01]  /*69a0*/  LEA.HI.X.SX32 R43, R51, R30, 0x1, P0 ;  /* 0x0000001e332b7211 */ /* 0x000fe200000f0eff */
[----:B------:R-:W-:Y:S01]  /*69b0*/  IMAD R55, R41, 0x2, R31 ;  /* 0x0000000229377824 */ /* 0x000fe200078e021f */
[----:B------:R-:W-:-:S02]  /*69c0*/  LEA R48, P0, R31, R2, 0x1 ;  /* 0x000000021f307211 */ /* 0x000fc400078008ff */
[-C--:B------:R-:W-:Y:S01]  /*69d0*/  LEA.HI.X.SX32 R39, R39, R30.reuse, 0x1, P2 ;  /* 0x0000001e27277211 */ /* 0x080fe200010f0eff */
[----:B------:R-:W-:Y:S01]  /*69e0*/  IMAD R57, R41, 0x2, R55 ;  /* 0x0000000229397824 */ /* 0x000fe200078e0237 */
[----:B------:R-:W-:Y:S02]  /*69f0*/  LEA.HI.X.SX32 R37, R49, R30, 0x1, P1 ;  /* 0x0000001e31257211 */ /* 0x000fe400008f0eff */
[----:B------:R-:W-:Y:S02]  /*6a00*/  LEA R46, P2, R53, R2, 0x1 ;  /* 0x00000002352e7211 */ /* 0x000fe400078408ff */
[----:B------:R-:W-:Y:S02]  /*6a10*/  LEA R59, R41, R57, 0x1 ;  /* 0x00000039293b7211 */ /* 0x000fe400078e08ff */
[----:B------:R-:W-:Y:S02]  /*6a20*/  LEA.HI.X.SX32 R49, R31, R30, 0x1, P0 ;  /* 0x0000001e1f317211 */ /* 0x000fe400000f0eff */
[----:B------:R-:W-:Y:S01]  /*6a30*/  LEA R44, P1, R45, R2, 0x1 ;  /* 0x000000022d2c7211 */ /* 0x000fe200078208ff */
[----:B------:R-:W-:Y:S01]  /*6a40*/  IMAD R61, R41, 0x2, R59 ;  /* 0x00000002293d7824 */ /* 0x000fe200078e023b */
[----:B------:R-:W-:-:S02]  /*6a50*/  LEA.HI.X.SX32 R47, R53, R30, 0x1, P2 ;  /* 0x0000001e352f7211 */ /* 0x000fc400010f0eff */
[----:B------:R-:W-:Y:S01]  /*6a60*/  LEA R52, P2, R57, R2, 0x1 ;  /* 0x0000000239347211 */ /* 0x000fe200078408ff */
[----:B------:R-:W-:Y:S01]  /*6a70*/  IMAD R63, R41, 0x2, R61 ;  /* 0x00000002293f7824 */ /* 0x000fe200078e023d */
[----:B------:R-:W-:Y:S02]  /*6a80*/  LEA.HI.X.SX32 R45, R45, R30, 0x1, P1 ;  /* 0x0000001e2d2d7211 */ /* 0x000fe400008f0eff */
[----:B------:R-:W-:Y:S01]  /*6a90*/  LEA R50, P1, R55, R2, 0x1 ;  /* 0x0000000237327211 */ /* 0x000fe200078208ff */
[----:B------:R-:W-:Y:S01]  /*6aa0*/  IMAD R65, R41, 0x2, R63 ;  /* 0x0000000229417824 */ /* 0x000fe200078e023f */
[----:B------:R-:W-:Y:S02]  /*6ab0*/  LEA.HI.X.SX32 R53, R57, R30, 0x1, P2 ;  /* 0x0000001e39357211 */ /* 0x000fe400010f0eff */
[----:B------:R-:W-:Y:S02]  /*6ac0*/  LEA R54, P0, R59, R2, 0x1 ;  /* 0x000000023b367211 */ /* 0x000fe400078008ff */
[----:B------:R-:W-:-:S02]  /*6ad0*/  LEA R67, R41, R65, 0x1 ;  /* 0x0000004129437211 */ /* 0x000fc400078e08ff */
[----:B------:R-:W-:Y:S02]  /*6ae0*/  LEA R58, P2, R63, R2, 0x1 ;  /* 0x000000023f3a7211 */ /* 0x000fe400078408ff */
[----:B------:R-:W-:Y:S01]  /*6af0*/  LEA.HI.X.SX32 R51, R55, R30, 0x1, P1 ;  /* 0x0000001e37337211 */ /* 0x000fe200008f0eff */
[----:B------:R-:W-:Y:S01]  /*6b00*/  IMAD R31, R41, 0x2, R67 ;  /* 0x00000002291f7824 */ /* 0x000fe200078e0243 */
[----:B------:R-:W-:Y:S02]  /*6b10*/  LEA R56, P1, R61, R2, 0x1 ;  /* 0x000000023d387211 */ /* 0x000fe400078208ff */
[-C--:B------:R-:W-:Y:S01]  /*6b20*/  LEA.HI.X.SX32 R55, R59, R30.reuse, 0x1, P0 ;  /* 0x0000001e3b377211 */ /* 0x080fe200000f0eff */
[----:B------:R-:W-:Y:S01]  /*6b30*/  IMAD R73, R41, 0x2, R31 ;  /* 0x0000000229497824 */ /* 0x000fe200078e021f */
[----:B------:R-:W-:Y:S02]  /*6b40*/  LEA.HI.X.SX32 R59, R63, R30, 0x1, P2 ;  /* 0x0000001e3f3b7211 */ /* 0x000fe400010f0eff */
[-C--:B------:R-:W-:Y:S01]  /*6b50*/  LEA R60, P0, R65, R2.reuse, 0x1 ;  /* 0x00000002413c7211 */ /* 0x080fe200078008ff */
[----:B------:R-:W-:Y:S01]  /*6b60*/  IMAD R119, R41, 0x2, R73 ;  /* 0x0000000229777824 */ /* 0x000fe200078e0249 */
[----:B------:R-:W-:-:S02]  /*6b70*/  LEA R64, P2, R31, R2, 0x1 ;  /* 0x000000021f407211 */ /* 0x000fc400078408ff */
[-C--:B------:R-:W-:Y:S02]  /*6b80*/  LEA.HI.X.SX32 R57, R61, R30.reuse, 0x1, P1 ;  /* 0x0000001e3d397211 */ /* 0x080fe400008f0eff */
[----:B------:R-:W-:Y:S02]  /*6b90*/  LEA R121, R41, R119, 0x1 ;  /* 0x0000007729797211 */ /* 0x000fe400078e08ff */
[----:B------:R-:W-:Y:S02]  /*6ba0*/  LEA.HI.X.SX32 R61, R65, R30, 0x1, P0 ;  /* 0x0000001e413d7211 */ /* 0x000fe400000f0eff */
[----:B------:R-:W-:Y:S02]  /*6bb0*/  LEA R62, P1, R67, R2, 0x1 ;  /* 0x00000002433e7211 */ /* 0x000fe400078208ff */
[-C--:B------:R-:W-:Y:S01]  /*6bc0*/  LEA.HI.X.SX32 R65, R31, R30.reuse, 0x1, P2 ;  /* 0x0000001e1f417211 */ /* 0x080fe200010f0eff */
[----:B------:R-:W-:Y:S01]  /*6bd0*/  IMAD R31, R41, 0x2, R121 ;  /* 0x00000002291f7824 */ /* 0x000fe200078e0279 */
[----:B------:R-:W-:-:S02]  /*6be0*/  LEA.HI.X.SX32 R63, R67, R30, 0x1, P1 ;  /* 0x0000001e433f7211 */ /* 0x000fc400008f0eff */
[-C--:B------:R-:W-:Y:S02]  /*6bf0*/  LEA R40, P1, R119, R2.reuse, 0x1 ;  /* 0x0000000277287211 */ /* 0x080fe400078208ff */
[-C--:B------:R-:W-:Y:S02]  /*6c00*/  LEA R74, P0, R73, R2.reuse, 0x1 ;  /* 0x00000002494a7211 */ /* 0x080fe400078008ff */
[-C--:B------:R-:W-:Y:S02]  /*6c10*/  LEA R66, P2, R121, R2.reuse, 0x1 ;  /* 0x0000000279427211 */ /* 0x080fe400078408ff */
[----:B------:R-:W-:Y:S02]  /*6c20*/  LEA R118, P3, R31, R2, 0x1 ;  /* 0x000000021f767211 */ /* 0x000fe400078608ff */
[----:B------:R-:W-:Y:S02]  /*6c30*/  LEA.HI.X.SX32 R41, R119, R30, 0x1, P1 ;  /* 0x0000001e77297211 */ /* 0x000fe400008f0eff */
[----:B------:R-:W-:-:S02]  /*6c40*/  PRMT R2, R26, 0x7632, R2 ;  /* 0x000076321a027816 */ /* 0x000fc40000000002 */
[-C--:B------:R-:W-:Y:S02]  /*6c50*/  LEA.HI.X.SX32 R75, R73, R30.reuse, 0x1, P0 ;  /* 0x0000001e494b7211 */ /* 0x080fe400000f0eff */
[-C--:B------:R-:W-:Y:S01]  /*6c60*/  LEA.HI.X.SX32 R67, R121, R30.reuse, 0x1, P2 ;  /* 0x0000001e79437211 */ /* 0x080fe200010f0eff */
[----:B------:R0:W-:Y:S01]  /*6c70*/  STG.E.U16 desc[UR30][R78.64], R2 ;  /* 0x000000024e007986 */ /* 0x0001e2000c10151e */
[----:B------:R-:W-:Y:S02]  /*6c80*/  LEA.HI.X.SX32 R119, R31, R30, 0x1, P3 ;  /* 0x0000001e1f777211 */ /* 0x000fe400018f0eff */
[----:B------:R-:W-:Y:S01]  /*6c90*/  PRMT R30, R27, 0x7632, R30 ;  /* 0x000076321b1e7816 */ /* 0x000fe2000000001e */
[----:B------:R3:W-:Y:S01]  /*6ca0*/  STG.E.U16 desc[UR30][R82.64], R27 ;  /* 0x0000001b52007986 */ /* 0x0007e2000c10151e */
[----:B-1----:R-:W-:Y:S02]  /*6cb0*/  PRMT R31, R4, 0x7632, R31 ;  /* 0x00007632041f7816 */ /* 0x002fe4000000001f */
[----:B------:R-:W-:Y:S01]  /*6cc0*/  PRMT R68, R5, 0x7632, R68 ;  /* 0x0000763205447816 */ /* 0x000fe20000000044 */
[----:B------:R1:W-:Y:S01]  /*6cd0*/  STG.E.U16 desc[UR30][R84.64], R30 ;  /* 0x0000001e54007986 */ /* 0x0003e2000c10151e */
[----:B--2---:R-:W-:-:S02]  /*6ce0*/  PRMT R26, R6, 0x7632, R26 ;  /* 0x00007632061a7816 */ /* 0x004fc4000000001a */
[----:B------:R-:W-:Y:S01]  /*6cf0*/  ISETP.GE.U32.AND P0, PT, R81, 0x80, PT ;  /* 0x000000805100780c */ /* 0x000fe20003f06070 */
[----:B------:R-:W-:Y:S01]  /*6d00*/  STG.E.U16 desc[UR30][R86.64], R4 ;  /* 0x0000000456007986 */ /* 0x000fe2000c10151e */
[----:B0-----:R-:W-:-:S03]  /*6d10*/  PRMT R2, R7, 0x7632, R2 ;  /* 0x0000763207027816 */ /* 0x001fc60000000002 */
[----:B------:R0:W-:Y:S01]  /*6d20*/  STG.E.U16 desc[UR30][R88.64], R31 ;  /* 0x0000001f58007986 */ /* 0x0001e2000c10151e */
[----:B---3--:R-:W-:-:S03]  /*6d30*/  PRMT R27, R8, 0x7632, R27 ;  /* 0x00007632081b7816 */ /* 0x008fc6000000001b */
[----:B------:R-:W-:Y:S01]  /*6d40*/  STG.E.U16 desc[UR30][R90.64], R5 ;  /* 0x000000055a007986 */ /* 0x000fe2000c10151e */
[----:B-1----:R-:W-:-:S03]  /*6d50*/  PRMT R30, R9, 0x7632, R30 ;  /* 0x00007632091e7816 */ /* 0x002fc6000000001e */
[----:B------:R-:W-:Y:S04]  /*6d60*/  STG.E.U16 desc[UR30][R92.64], R68 ;  /* 0x000000445c007986 */ /* 0x000fe8000c10151e */
[----:B------:R-:W-:Y:S01]  /*6d70*/  STG.E.U16 desc[UR30][R94.64], R6 ;  /* 0x000000065e007986 */ /* 0x000fe2000c10151e */
[----:B0-----:R-:W-:-:S03]  /*6d80*/  PRMT R31, R10, 0x7632, R31 ;  /* 0x000076320a1f7816 */ /* 0x001fc6000000001f */
[----:B------:R0:W-:Y:S04]  /*6d90*/  STG.E.U16 desc[UR30][R96.64], R26 ;  /* 0x0000001a60007986 */ /* 0x0001e8000c10151e */
[----:B------:R-:W-:Y:S04]  /*6da0*/  STG.E.U16 desc[UR30][R98.64], R7 ;  /* 0x0000000762007986 */ /* 0x000fe8000c10151e */
[----:B------:R1:W2:Y:S04]  /*6db0*/  LDS.128 R4, [R0+UR23+0x1000] ;  /* 0x0010001700047984 */ /* 0x0002a80008000c00 */
[----:B------:R3:W-:Y:S01]  /*6dc0*/  STG.E.U16 desc[UR30][R100.64], R2 ;  /* 0x0000000264007986 */ /* 0x0007e2000c10151e */
[----:B0-----:R-:W-:-:S03]  /*6dd0*/  PRMT R26, R11, 0x7632, R26 ;  /* 0x000076320b1a7816 */ /* 0x001fc6000000001a */
[----:B------:R0:W-:Y:S01]  /*6de0*/  STG.E.U16 desc[UR30][R102.64], R8 ;  /* 0x0000000866007986 */ /* 0x0001e2000c10151e */
[----:B-1----:R-:W-:-:S03]  /*6df0*/  PRMT R0, R20, 0x7632, R0 ;  /* 0x0000763214007816 */ /* 0x002fc60000000000 */
[----:B------:R-:W-:Y:S04]  /*6e00*/  STG.E.U16 desc[UR30][R104.64], R27 ;  /* 0x0000001b68007986 */ /* 0x000fe8000c10151e */
[----:B------:R1:W-:Y:S01]  /*6e10*/  STG.E.U16 desc[UR30][R106.64], R9 ;  /* 0x000000096a007986 */ /* 0x0003e2000c10151e */
[----:B---3--:R-:W-:-:S03]  /*6e20*/  PRMT R2, R16, 0x7632, R2 ;  /* 0x0000763210027816 */ /* 0x008fc60000000002 */
[----:B------:R-:W-:Y:S01]  /*6e30*/  STG.E.U16 desc[UR30][R108.64], R30 ;  /* 0x0000001e6c007986 */ /* 0x000fe2000c10151e */
[----:B0-----:R-:W-:-:S03]  /*6e40*/  PRMT R8, R17, 0x7632, R8 ;  /* 0x0000763211087816 */ /* 0x001fc60000000008 */
[----:B------:R0:W-:Y:S04]  /*6e50*/  STG.E.U16 desc[UR30][R110.64], R10 ;  /* 0x0000000a6e007986 */ /* 0x0001e8000c10151e */
[----:B------:R-:W-:Y:S01]  /*6e60*/  STG.E.U16 desc[UR30][R112.64], R31 ;  /* 0x0000001f70007986 */ /* 0x000fe2000c10151e */
[----:B-1----:R-:W-:-:S03]  /*6e70*/  PRMT R9, R18, 0x7632, R9 ;  /* 0x0000763212097816 */ /* 0x002fc60000000009 */
[----:B------:R-:W-:Y:S04]  /*6e80*/  STG.E.U16 desc[UR30][R114.64], R11 ;  /* 0x0000000b72007986 */ /* 0x000fe8000c10151e */
[----:B------:R1:W-:Y:S01]  /*6e90*/  STG.E.U16 desc[UR30][R116.64], R26 ;  /* 0x0000001a74007986 */ /* 0x0003e2000c10151e */
[----:B0-----:R-:W-:-:S03]  /*6ea0*/  PRMT R10, R19, 0x7632, R10 ;  /* 0x00007632130a7816 */ /* 0x001fc6000000000a */
[----:B------:R-:W-:Y:S01]  /*6eb0*/  STG.E.U16 desc[UR30][R12.64], R16 ;  /* 0x000000100c007986 */ /* 0x000fe2000c10151e */
[----:B--2---:R-:W-:-:S03]  /*6ec0*/  PRMT R30, R4, 0x7632, R30 ;  /* 0x00007632041e7816 */ /* 0x004fc6000000001e */
[----:B------:R0:W-:Y:S04]  /*6ed0*/  STG.E.U16 desc[UR30][R14.64], R2 ;  /* 0x000000020e007986 */ /* 0x0001e8000c10151e */
[----:B------:R-:W-:Y:S01]  /*6ee0*/  STG.E.U16 desc[UR30][R24.64], R17 ;  /* 0x0000001118007986 */ /* 0x000fe2000c10151e */
[----:B-1----:R-:W-:-:S03]  /*6ef0*/  PRMT R26, R22, 0x7632, R26 ;  /* 0x00007632161a7816 */ /* 0x002fc6000000001a */
[----:B------:R1:W-:Y:S04]  /*6f00*/  STG.E.U16 desc[UR30][R28.64], R8 ;  /* 0x000000081c007986 */ /* 0x0003e8000c10151e */
[----:B------:R2:W-:Y:S01]  /*6f10*/  STG.E.U16 desc[UR30][R32.64], R18 ;  /* 0x0000001220007986 */ /* 0x0005e2000c10151e */
[----:B0-----:R-:W-:-:S03]  /*6f20*/  PRMT R2, R21, 0x7632, R2 ;  /* 0x0000763215027816 */ /* 0x001fc60000000002 */
[----:B------:R0:W-:Y:S04]  /*6f30*/  STG.E.U16 desc[UR30][R34.64], R9 ;  /* 0x0000000922007986 */ /* 0x0001e8000c10151e */
[----:B------:R-:W-:Y:S01]  /*6f40*/  STG.E.U16 desc[UR30][R36.64], R19 ;  /* 0x0000001324007986 */ /* 0x000fe2000c10151e */
[----:B-1----:R-:W-:-:S03]  /*6f50*/  PRMT R28, R23, 0x7632, R28 ;  /* 0x00007632171c7816 */ /* 0x002fc6000000001c */
[----:B------:R-:W-:Y:S01]  /*6f60*/  STG.E.U16 desc[UR30][R38.64], R10 ;  /* 0x0000000a26007986 */ /* 0x000fe2000c10151e */
[----:B--2---:R-:W-:-:S03]  /*6f70*/  PRMT R32, R5, 0x7632, R32 ;  /* 0x0000763205207816 */ /* 0x004fc60000000020 */
[----:B------:R1:W-:Y:S01]  /*6f80*/  STG.E.U16 desc[UR30][R42.64], R20 ;  /* 0x000000142a007986 */ /* 0x0003e2000c10151e */
[----:B0-----:R-:W0:Y:S03]  /*6f90*/  LDC.64 R8, c[0x0][0x3a0] ;  /* 0x0000e800ff087b82 */ /* 0x001e260000000a00 */
[----:B------:R2:W-:Y:S04]  /*6fa0*/  STG.E.U16 desc[UR30][R44.64], R0 ;  /* 0x000000002c007986 */ /* 0x0005e8000c10151e */
[----:B------:R-:W-:Y:S04]  /*6fb0*/  STG.E.U16 desc[UR30][R46.64], R21 ;  /* 0x000000152e007986 */ /* 0x000fe8000c10151e */
[----:B------:R-:W-:Y:S01]  /*6fc0*/  STG.E.U16 desc[UR30][R48.64], R2 ;  /* 0x0000000230007986 */ /* 0x000fe2000c10151e */
[----:B-1----:R-:W-:-:S03]  /*6fd0*/  PRMT R20, R6, 0x7632, R20 ;  /* 0x0000763206147816 */ /* 0x002fc60000000014 */
[----:B------:R-:W-:Y:S01]  /*6fe0*/  STG.E.U16 desc[UR30][R50.64], R22 ;  /* 0x0000001632007986 */ /* 0x000fe2000c10151e */
[----:B--2---:R-:W-:-:S03]  /*6ff0*/  IMAD.HI R0, R69, 0x4, RZ ;  /* 0x0000000445007827 */ /* 0x004fc600078e02ff */
[----:B------:R-:W-:Y:S04]  /*7000*/  STG.E.U16 desc[UR30][R52.64], R26 ;  /* 0x0000001a34007986 */ /* 0x000fe8000c10151e */
[----:B------:R-:W-:Y:S04]  /*7010*/  STG.E.U16 desc[UR30][R54.64], R23 ;  /* 0x0000001736007986 */ /* 0x000fe8000c10151e */
[----:B------:R-:W-:Y:S04]  /*7020*/  STG.E.U16 desc[UR30][R56.64], R28 ;  /* 0x0000001c38007986 */ /* 0x000fe8000c10151e */
[----:B------:R1:W-:Y:S04]  /*7030*/  STG.E.U16 desc[UR30][R58.64], R4 ;  /* 0x000000043a007986 */ /* 0x0003e8000c10151e */
[----:B------:R-:W-:Y:S04]  /*7040*/  STG.E.U16 desc[UR30][R60.64], R30 ;  /* 0x0000001e3c007986 */ /* 0x000fe8000c10151e */
[----:B------:R2:W-:Y:S01]  /*7050*/  STG.E.U16 desc[UR30][R62.64], R5 ;  /* 0x000000053e007986 */ /* 0x0005e2000c10151e */
[----:B-1----:R-:W-:-:S03]  /*7060*/  PRMT R59, R7, 0x7632, R59 ;  /* 0x00007632073b7816 */ /* 0x002fc6000000003b */
[----:B------:R-:W-:Y:S04]  /*7070*/  STG.E.U16 desc[UR30][R64.64], R32 ;  /* 0x0000002040007986 */ /* 0x000fe8000c10151e */
[----:B------:R-:W-:Y:S01]  /*7080*/  STG.E.U16 desc[UR30][R74.64], R6 ;  /* 0x000000064a007986 */ /* 0x000fe2000c10151e */
[----:B--2---:R-:W-:-:S03]  /*7090*/  IMAD.SHL.U32 R5, R69, 0x4, RZ ;  /* 0x0000000445057824 */ /* 0x004fc600078e00ff */
[----:B------:R-:W-:Y:S04]  /*70a0*/  STG.E.U16 desc[UR30][R40.64], R20 ;  /* 0x0000001428007986 */ /* 0x000fe8000c10151e */
[----:B------:R-:W-:Y:S01]  /*70b0*/  STG.E.U16 desc[UR30][R66.64], R7 ;  /* 0x0000000742007986 */ /* 0x000fe2000c10151e */
[----:B0-----:R-:W-:-:S03]  /*70c0*/  IADD3 R2, P1, P2, R5, UR6, R8 ;  /* 0x0000000605027c10 */ /* 0x001fc6000fa3e008 */
[----:B------:R-:W-:Y:S01]  /*70d0*/  STG.E.U16 desc[UR30][R118.64], R59 ;  /* 0x0000003b76007986 */ /* 0x000fe2000c10151e */
[----:B------:R-:W-:Y:S06]  /*70e0*/  BAR.SYNC.DEFER_BLOCKING 0x0 ;  /* 0x0000000000007b1d */ /* 0x000fec0000010000 */
[----:B------:R0:W-:Y:S02]  /*70f0*/  STSM.16.M88 [R72], R3 ;  /* 0x0000000348007844 */ /* 0x0001e40000000000 */
[----:B------:R-:W-:Y:S01]  /*7100*/  BAR.SYNC.DEFER_BLOCKING 0x0 ;  /* 0x0000000000007b1d */ /* 0x000fe20000010000 */
[----:B0-----:R-:W-:-:S05]  /*7110*/  IADD3.X R3, PT, PT, R0, UR5, R9, P1, P2 ;  /* 0x0000000500037c10 */ /* 0x001fca0008fe4409 */
[----:B------:R-:W0:Y:S04]  /*7120*/  LDSM.16.M88 R71, [R71+UR23] ;  /* 0x000000174747783b */ /* 0x000e280008000000 */
[----:B0-----:R0:W-:Y:S01]  /*7130*/  @!P0 STG.E desc[UR30][R2.64], R71 ;  /* 0x0000004702008986 */ /* 0x0011e2000c10191e */
[----:B------:R-:W-:Y:S06]  /*7140*/  BAR.SYNC.DEFER_BLOCKING 0x0 ;  /* 0x0000000000007b1d */ /* 0x000fec0000010000 */
[----:B------:R-:W-:Y:S05]  /*7150*/  @P5 BRA `(.L_x_22) ;  /* 0x0000000000a05947 */ /* 0x000fea0003800000 */
[----:B------:R-:W1:Y:S01]  /*7160*/  S2UR UR5, SR_CgaCtaId ;  /* 0x00000000000579c3 */ /* 0x000e620000008800 */
[----:B------:R-:W-:Y:S01]  /*7170*/  NOP ;  /* 0x0000000000007918 */ /* 0x000fe20000000000 */
[----:B------:R-:W-:Y:S01]  /*7180*/  UMOV UR4, 0x50 ;  /* 0x0000005000047882 */ /* 0x000fe20000000000 */
[----:B------:R-:W-:Y:S02]  /*7190*/  IMAD.U32 R0, RZ, RZ, UR29 ;  /* 0x0000001dff007e24 */ /* 0x000fe4000f8e00ff */
[----:B0-----:R-:W-:Y:S02]  /*71a0*/  HFMA2 R3, -RZ, RZ, 0, 1.5199184417724609375e-05 ;  /* 0x000000ffff037431 */ /* 0x001fe400000001ff */
[----:B------:R-:W-:Y:S01]  /*71b0*/  IMAD.MOV.U32 R7, RZ, RZ, 0x1 ;  /* 0x00000001ff077424 */ /* 0x000fe200078e00ff */
[----:B------:R-:W-:-:S04]  /*71c0*/  LOP3.LUT R0, R0, 0xffff, RZ, 0xc0, !PT ;  /* 0x0000ffff00007812 */ /* 0x000fc800078ec0ff */
[----:B------:R-:W-:-:S05]  /*71d0*/  SHF.R.U32.HI R0, RZ, 0x5, R0 ;  /* 0x00000005ff007819 */ /* 0x000fca0000011600 */
[----:B------:R-:W-:Y:S01]  /*71e0*/  VIADD R2, R0, 0x10 ;  /* 0x0000001000027836 */ /* 0x000fe20000000000 */
[----:B------:R-:W-:Y:S01]  /*71f0*/  SHF.L.U32 R0, R3, R0, RZ ;  /* 0x0000000003007219 */ /* 0x000fe200000006ff */
[----:B-1----:R-:W-:-:S03]  /*7200*/  ULEA UR6, UR5, UR4, 0x18 ;  /* 0x0000000405067291 */ /* 0x002fc6000f8ec0ff */
[----:B------:R-:W-:-:S04]  /*7210*/  SHF.L.U32 R3, R7, R2, RZ ;  /* 0x0000000207037219 */ /* 0x000fc800000006ff */
[----:B------:R-:W-:Y:S02]  /*7220*/  LOP3.LUT R0, R3, R0, RZ, 0xfc, !PT ;  /* 0x0000000003007212 */ /* 0x000fe400078efcff */
[----:B------:R-:W0:Y:S02]  /*7230*/  LDS R5, [UR6] ;  /* 0x00000006ff057984 */ /* 0x000e240008000800 */
[C---:B------:R-:W-:Y:S02]  /*7240*/  LOP3.LUT R2, R0.reuse, 0xffff, RZ, 0xc0, !PT ;  /* 0x0000ffff00027812 */ /* 0x040fe400078ec0ff */
[----:B0-----:R-:W-:-:S04]  /*7250*/  LOP3.LUT R3, R0, 0xffff, R5, 0x80, !PT ;  /* 0x0000ffff00037812 */ /* 0x001fc800078e8005 */
[----:B------:R-:W-:-:S13]  /*7260*/  ISETP.NE.AND P0, PT, R3, R2, PT ;  /* 0x000000020300720c */ /* 0x000fda0003f05270 */
[----:B------:R-:W-:Y:S05]  /*7270*/  @P0 BRA `(.L_x_23) ;  /* 0x0000000000500947 */ /* 0x000fea0003800000 */
[----:B------:R-:W-:Y:S02]  /*7280*/  SHF.R.U32.HI R5, RZ, 0x10, R5 ;  /* 0x00000010ff057819 */ /* 0x000fe40000011605 */
[----:B------:R-:W-:-:S04]  /*7290*/  SHF.R.U32.HI R2, RZ, 0x10, R0 ;  /* 0x00000010ff027819 */ /* 0x000fc80000011600 */
[----:B------:R-:W-:-:S04]  /*72a0*/  LOP3.LUT R5, R5, R2, RZ, 0xc0, !PT ;  /* 0x0000000205057212 */ /* 0x000fc800078ec0ff */
[----:B------:R-:W-:-:S13]  /*72b0*/  ISETP.NE.AND P0, PT, R5, R2, PT ;  /* 0x000000020500720c */ /* 0x000fda0003f05270 */
[----:B------:R-:W-:Y:S05]  /*72c0*/  @P0 BRA `(.L_x_24) ;  /* 0x0000000000300947 */ /* 0x000fea0003800000 */
[----:B------:R-:W-:Y:S01]  /*72d0*/  R2UR UR4, R0 ;  /* 0x00000000000472ca */ /* 0x000fe200000e0000 */
[----:B------:R-:W-:Y:S01]  /*72e0*/  VOTEU.ANY UR5, UPT, PT ;  /* 0x0000000000057886 */ /* 0x000fe200038e0100 */
[----:B------:R-:W0:Y:S01]  /*72f0*/  S2R R0, SR_LANEID ;  /* 0x0000000000007919 */ /* 0x000e220000000000 */
[----:B------:R-:W-:-:S10]  /*7300*/  UFLO.U32 UR5, UR5 ;  /* 0x00000005000572bd */ /* 0x000fd400080e0000 */
[----:B------:R-:W-:-:S06]  /*7310*/  ULOP3.LUT UR4, URZ, UR4, URZ, 0x33, !UPT ;  /* 0x00000004ff047292 */ /* 0x000fcc000f8e33ff */
[----:B------:R-:W-:-:S04]  /*7320*/  MOV R2, UR4 ;  /* 0x0000000400027c02 */ /* 0x000fc80008000f00 */
[----:B------:R-:W1:Y:S02]  /*7330*/  REDUX UR7, R2 ;  /* 0x00000000020773c4 */ /* 0x000e640000000000 */
[----:B------:R2:W-:Y:S01]  /*7340*/  UTCATOMSWS.AND URZ, UR4 ;  /* 0x0000000400ff79e3 */ /* 0x0005e20008000000 */
[----:B0-----:R-:W-:Y:S01]  /*7350*/  ISETP.EQ.U32.AND P0, PT, R0, UR5, PT ;  /* 0x0000000500007c0c */ /* 0x001fe2000bf02070 */
[----:B-1----:R-:W-:-:S12]  /*7360*/  IMAD.U32 R0, RZ, RZ, UR7 ;  /* 0x00000007ff007e24 */ /* 0x002fd8000f8e00ff */
[----:B------:R2:W-:Y:S01]  /*7370*/  @P0 ATOMS.AND RZ, [UR6], R0 ;  /* 0x00000000ffff098c */ /* 0x0005e2000a800006 */
[----:B------:R-:W-:Y:S05]  /*7380*/  BRA `(.L_x_22) ;  /* 0x0000000000147947 */ /* 0x000fea0003800000 */
.L_x_24:
[----:B------:R-:W-:-:S07]  /*7390*/  MOV R2, 0x73b0 ;  /* 0x000073b000027802 */ /* 0x000fce0000000f00 */
[----:B------:R-:W-:Y:S05]  /*73a0*/  CALL.REL.NOINC `($__internal_0_$__cuda_sm10x_tcgen05_guardrail_trap_col_being_dealloced_not_returned_by_alloc) ;  /* 0x0000000000447944 */ /* 0x000fea0003c00000 */
[----:B------:R-:W-:Y:S05]  /*73b0*/  BRA `(.L_x_22) ;  /* 0x0000000000087947 */ /* 0x000fea0003800000 */
.L_x_23:
[----:B------:R-:W-:-:S07]  /*73c0*/  MOV R2, 0x73e0 ;  /* 0x000073e000027802 */ /* 0x000fce0000000f00 */
[----:B------:R-:W-:Y:S05]  /*73d0*/  CALL.REL.NOINC `($__internal_2_$__cuda_sm10x_tcgen05_guardrail_trap_unallocated_columns_being_dealloced) ;  /* 0x0000000000507944 */ /* 0x000fea0003c00000 */
.L_x_22:
[----:B------:R-:W-:Y:S01]  /*73e0*/  NOP ;  /* 0x0000000000007918 */ /* 0x000fe20000000000 */
[----:B--2---:R-:W-:Y:S05]  /*73f0*/  EXIT ;  /* 0x000000000000794d */ /* 0x004fea0003800000 */
.L_x_8:
[----:B------:R-:W1:Y:S02]  /*7400*/  SYNCS.PHASECHK.TRANS64.TRYWAIT P2, [UR23+0x9000], RZ ;  /* 0x009000ffff0075a7 */ /* 0x000e640008041117 */
[----:B-1----:R-:W-:Y:S05]  /*7410*/  @!P2 BRA `(.L_x_8) ;  /* 0xfffffffc00f8a947 */ /* 0x002fea000383ffff */
[----:B------:R-:W-:Y:S05]  /*7420*/  BRA `(.L_x_7) ;  /* 0xffffffb000207947 */ /* 0x000fea000383ffff */
.L_x_17:
[----:B------:R-:W1:Y:S02]  /*7430*/  SYNCS.PHASECHK.TRANS64.TRYWAIT P0, [UR23+0xb010], RZ ;  /* 0x00b010ffff0075a7 */ /* 0x000e640008001117 */
[----:B-1----:R-:W-:Y:S05]  /*7440*/  @!P0 BRA `(.L_x_17) ;  /* 0xfffffffc00f88947 */ /* 0x002fea000383ffff */
[----:B------:R-:W-:Y:S05]  /*7450*/  BRA `(.L_x_25) ;  /* 0xffffffc400f07947 */ /* 0x000fea000383ffff */
.L_x_18:
[----:B------:R-:W2:Y:S02]  /*7460*/  SYNCS.PHASECHK.TRANS64.TRYWAIT P0, [UR28], R12 ;  /* 0x0000000cff0075a7 */ /* 0x000ea4000800111c */
[----:B--2---:R-:W-:Y:S05]  /*7470*/  @!P0 BRA `(.L_x_18) ;  /* 0xfffffffc00f88947 */ /* 0x004fea000383ffff */
[----:B------:R-:W-:Y:S05]  /*7480*/  BRA `(.L_x_26) ;  /* 0xffffffcc007c7947 */ /* 0x000fea000383ffff */
.L_x_21:
[----:B------:R-:W0:Y:S02]  /*7490*/  SYNCS.PHASECHK.TRANS64.TRYWAIT P0, [UR28], R3 ;  /* 0x00000003ff0075a7 */ /* 0x000e24000800111c */
[----:B0-----:R-:W-:Y:S05]  /*74a0*/  @!P0 BRA `(.L_x_21) ;  /* 0xfffffffc00f88947 */ /* 0x001fea000383ffff */
[----:B------:R-:W-:Y:S05]  /*74b0*/  BRA `(.L_x_27) ;  /* 0xffffffd400987947 */ /* 0x000fea000383ffff */
        .weak           $__internal_0_$__cuda_sm10x_tcgen05_guardrail_trap_col_being_dealloced_not_returned_by_alloc
        .type           $__internal_0_$__cuda_sm10x_tcgen05_guardrail_trap_col_being_dealloced_not_returned_by_alloc,@function
        .size           $__internal_0_$__cuda_sm10x_tcgen05_guardrail_trap_col_being_dealloced_not_returned_by_alloc,($__internal_1_$__cuda_sm10x_tcgen05_guardrail_trap_phase_invalid_during_alloc - $__internal_0_$__cuda_sm10x_tcgen05_guardrail_trap_col_being_dealloced_not_returned_by_alloc)
$__internal_0_$__cuda_sm10x_tcgen05_guardrail_trap_col_being_dealloced_not_returned_by_alloc:
[----:B------:R-:W-:Y:S05]  /*74c0*/  BPT.TRAP 0x1 ;  /* 0x000000040000795c */ /* 0x000fea0000300000 */
[----:B------:R-:W-:-:S04]  /*74d0*/  IMAD.MOV.U32 R3, RZ, RZ, 0x0 ;  /* 0x00000000ff037424 */ /* 0x000fc800078e00ff */
[----:B------:R-:W-:Y:S05]  /*74e0*/  RET.REL.NODEC R2 `(attn_fwd) ;  /* 0xffffff8802c47950 */ /* 0x000fea0003c3ffff */
        .weak           $__internal_1_$__cuda_sm10x_tcgen05_guardrail_trap_phase_invalid_during_alloc
        .type           $__internal_1_$__cuda_sm10x_tcgen05_guardrail_trap_phase_invalid_during_alloc,@function
        .size           $__internal_1_$__cuda_sm10x_tcgen05_guardrail_trap_phase_invalid_during_alloc,($__internal_2_$__cuda_sm10x_tcgen05_guardrail_trap_unallocated_columns_being_dealloced - $__internal_1_$__cuda_sm10x_tcgen05_guardrail_trap_phase_invalid_during_alloc)
$__internal_1_$__cuda_sm10x_tcgen05_guardrail_trap_phase_invalid_during_alloc:
[----:B------:R-:W-:Y:S05]  /*74f0*/  BPT.TRAP 0x1 ;  /* 0x000000040000795c */ /* 0x000fea0000300000 */
[----:B------:R-:W-:-:S04]  /*7500*/  MOV R3, 0x0 ;  /* 0x0000000000037802 */ /* 0x000fc80000000f00 */
[----:B------:R-:W-:Y:S05]  /*7510*/  RET.REL.NODEC R2 `(attn_fwd) ;  /* 0xffffff8802b87950 */ /* 0x000fea0003c3ffff */
        .weak           $__internal_2_$__cuda_sm10x_tcgen05_guardrail_trap_unallocated_columns_being_dealloced
        .type           $__internal_2_$__cuda_sm10x_tcgen05_guardrail_trap_unallocated_columns_being_dealloced,@function
        .size           $__internal_2_$__cuda_sm10x_tcgen05_guardrail_trap_unallocated_columns_being_dealloced,(.L_x_31 - $__internal_2_$__cuda_sm10x_tcgen05_guardrail_trap_unallocated_columns_being_dealloced)
$__internal_2_$__cuda_sm10x_tcgen05_guardrail_trap_unallocated_columns_being_dealloced:
[----:B------:R-:W-:Y:S05]  /*7520*/  BPT.TRAP 0x1 ;  /* 0x000000040000795c */ /* 0x000fea0000300000 */
[----:B------:R-:W-:-:S04]  /*7530*/  IMAD.MOV.U32 R3, RZ, RZ, 0x0 ;  /* 0x00000000ff037424 */ /* 0x000fc800078e00ff */
[----:B------:R-:W-:Y:S05]  /*7540*/  RET.REL.NODEC R2 `(attn_fwd) ;  /* 0xffffff8802ac7950 */ /* 0x000fea0003c3ffff */
.L_x_28:
[----:B------:R-:W-:-:S00]  /*7550*/  BRA `(.L_x_28) ;  /* 0xfffffffc00fc7947 */ /* 0x000fc0000383ffff */
[----:B------:R-:W-:-:S00]  /*7560*/  NOP ;  /* 0x0000000000007918 */ /* 0x000fc00000000000 */
        /* <DEDUP_REMOVED lines=9> */
.L_x_31:


//--------------------- .nv.global.init           --------------------------
	.section	.nv.global.init,"aw",@progbits
.nv.global.init:
	.type		_$_str,@object
	.size		_$_str,(.L_3 - _$_str)
_$_str:
        /*0000*/ 	.byte	0x5f, 0x5f, 0x43, 0x55, 0x44, 0x41, 0x5f, 0x46, 0x54, 0x5a, 0x00
.L_3:


//--------------------- .nv.shared.attn_fwd       --------------------------
	.section	.nv.shared.attn_fwd,"aw",@nobits
	.sectionflags	@""
	.align	16
	.zero		1024


//--------------------- .nv.shared.reserved.0     --------------------------
	.section	.nv.shared.reserved.0,"aw",@nobits
	.align	8
	.weak		__nv_reservedSMEM_offset_0_alias
	.size		__nv_reservedSMEM_offset_0_alias, 0, 64
	.other		__nv_reservedSMEM_offset_0_alias,@"STO_CUDA_RESERVED_SHARED STV_DEFAULT"
__nv_reservedSMEM_offset_0_alias:
	.zero		0
.nv.shared.reserved.0:
	.zero		64
	.weak		__nv_reservedSMEM_allocation_phase
	.type		__nv_reservedSMEM_allocation_phase,@object
	.size		__nv_reservedSMEM_allocation_phase,(.L_0 - __nv_reservedSMEM_allocation_phase)
__nv_reservedSMEM_allocation_phase:
	.zero		1
.L_0:
	.zero		7
	.weak		__nv_reservedSMEM_devtool_atexit_pc
	.type		__nv_reservedSMEM_devtool_atexit_pc,@object
	.size		__nv_reservedSMEM_devtool_atexit_pc,(__nv_reservedSMEM_allocation_mask - __nv_reservedSMEM_devtool_atexit_pc)
__nv_reservedSMEM_devtool_atexit_pc:
	.zero		8
	.weak		__nv_reservedSMEM_allocation_mask
	.type		__nv_reservedSMEM_allocation_mask,@object
	.size		__nv_reservedSMEM_allocation_mask,(.L_2 - __nv_reservedSMEM_allocation_mask)
__nv_reservedSMEM_allocation_mask:
	.zero		4
.L_2:


//--------------------- .nv.constant0.attn_fwd    --------------------------
	.section	.nv.constant0.attn_fwd,"a",@progbits
	.sectionflags	@""
	.align	4
.nv.constant0.attn_fwd:
	.zero		1032


//--------------------- SYMBOLS --------------------------

	.type		.nv.reservedSmem.offset0,@object
	.size		.nv.reservedSmem.offset0,0x4
	.type		.nv.reservedSmem.cap,@object
	.size		.nv.reservedSmem.cap,0x4
